	.target	sm_80

	.elftype	@"ET_EXEC"


//--------------------- .note.nv.tkinfo           --------------------------
	.section	.note.nv.tkinfo,"",@"SHT_NOTE"
	.sectionflags	@"SHF_NOTE_NV_TKINFO"
	.tkinfo
        /*0018*/ 	.word	0x00000002
        /*0030*/ 	.string	""
        /*0030*/ 	.string	"ptxas"
        /*0030*/ 	.string	"Cuda compilation tools, release 13.0, V13.0.88"
        /*0030*/ 	.string	"Build cuda_13.0.r13.0/compiler.36424714_0"
        /*0030*/ 	.string	"-v  -suppress-debug-info  -lineinfo  -arch sm_80 "



//--------------------- .note.nv.cuinfo           --------------------------
	.section	.note.nv.cuinfo,"",@"SHT_NOTE"
	.sectionflags	@"SHF_NOTE_NV_CUINFO"
        /*0018*/ 	.short	0x0002
        /*001a*/ 	.short	0x0050
        /*001c*/ 	.short	0x0082
	.zero		2


//--------------------- .nv.info                  --------------------------
	.section	.nv.info,"",@"SHT_CUDA_INFO"
	.align	4


	//----- nvinfo : EIATTR_REGCOUNT
	.align		4
        /*0000*/ 	.byte	0x04, 0x2f
        /*0002*/ 	.short	(.L_2 - .L_1)
	.align		4
.L_1:
        /*0004*/ 	.word	index@(attn_fwd)
        /*0008*/ 	.word	0x000000ff


	//----- nvinfo : EIATTR_FRAME_SIZE
	.align		4
.L_2:
        /*000c*/ 	.byte	0x04, 0x11
        /*000e*/ 	.short	(.L_4 - .L_3)
	.align		4
.L_3:
        /*0010*/ 	.word	index@(attn_fwd)
        /*0014*/ 	.word	0x000001c8


	//----- nvinfo : EIATTR_MIN_STACK_SIZE
	.align		4
.L_4:
        /*0018*/ 	.byte	0x04, 0x12
        /*001a*/ 	.short	(.L_6 - .L_5)
	.align		4
.L_5:
        /*001c*/ 	.word	index@(attn_fwd)
        /*0020*/ 	.word	0x000001c8
.L_6:


//--------------------- .nv.info.attn_fwd         --------------------------
	.section	.nv.info.attn_fwd,"",@"SHT_CUDA_INFO"
	.sectionflags	@""
	.align	4


	//----- nvinfo : EIATTR_CUDA_API_VERSION
	.align		4
        /*0000*/ 	.byte	0x04, 0x37
        /*0002*/ 	.short	(.L_8 - .L_7)
.L_7:
        /*0004*/ 	.word	0x00000082


	//----- nvinfo : EIATTR_SW2861232_WAR
	.align		4
.L_8:
        /*0008*/ 	.byte	0x01, 0x35
	.zero		2


	//----- nvinfo : EIATTR_PARAM_CBANK
	.align		4
        /*000c*/ 	.byte	0x04, 0x0a
        /*000e*/ 	.short	(.L_10 - .L_9)
	.align		4
.L_9:
        /*0010*/ 	.word	index@(.nv.constant0.attn_fwd)
        /*0014*/ 	.short	0x0160
        /*0016*/ 	.short	0x0088


	//----- nvinfo : EIATTR_CBANK_PARAM_SIZE
	.align		4
.L_10:
        /*0018*/ 	.byte	0x03, 0x19
        /*001a*/ 	.short	0x0088


	//----- nvinfo : EIATTR_KPARAM_INFO
	.align		4
        /*001c*/ 	.byte	0x04, 0x17
        /*001e*/ 	.short	(.L_12 - .L_11)
.L_11:
        /*0020*/ 	.word	0x00000000
        /*0024*/ 	.short	0x0019
        /*0026*/ 	.short	0x0080
        /*0028*/ 	.byte	0x00, 0xf4, 0x21, 0x00


	//----- nvinfo : EIATTR_KPARAM_INFO
	.align		4
.L_12:
        /*002c*/ 	.byte	0x04, 0x17
        /*002e*/ 	.short	(.L_14 - .L_13)
.L_13:
        /*0030*/ 	.word	0x00000000
        /*0034*/ 	.short	0x0018
        /*0036*/ 	.short	0x0078
        /*0038*/ 	.byte	0x00, 0xf4, 0x21, 0x00


	//----- nvinfo : EIATTR_KPARAM_INFO
	.align		4
.L_14:
        /*003c*/ 	.byte	0x04, 0x17
        /*003e*/ 	.short	(.L_16 - .L_15)
.L_15:
        /*0040*/ 	.word	0x00000000
        /*0044*/ 	.short	0x0017
        /*0046*/ 	.short	0x0070
        /*0048*/ 	.byte	0x00, 0xf0, 0x11, 0x00


	//----- nvinfo : EIATTR_KPARAM_INFO
	.align		4
.L_16:
        /*004c*/ 	.byte	0x04, 0x17
        /*004e*/ 	.short	(.L_18 - .L_17)
.L_17:
        /*0050*/ 	.word	0x00000000
        /*0054*/ 	.short	0x0016
        /*0056*/ 	.short	0x006c
        /*0058*/ 	.byte	0x00, 0xf0, 0x11, 0x00


	//----- nvinfo : EIATTR_KPARAM_INFO
	.align		4
.L_18:
        /*005c*/ 	.byte	0x04, 0x17
        /*005e*/ 	.short	(.L_20 - .L_19)
.L_19:
        /*0060*/ 	.word	0x00000000
        /*0064*/ 	.short	0x0015
        /*0066*/ 	.short	0x0068
        /*0068*/ 	.byte	0x00, 0xf0, 0x11, 0x00


	//----- nvinfo : EIATTR_KPARAM_INFO
	.align		4
.L_20:
        /*006c*/ 	.byte	0x04, 0x17
        /*006e*/ 	.short	(.L_22 - .L_21)
.L_21:
        /*0070*/ 	.word	0x00000000
        /*0074*/ 	.short	0x0014
        /*0076*/ 	.short	0x0064
        /*0078*/ 	.byte	0x00, 0xf0, 0x11, 0x00


	//----- nvinfo : EIATTR_KPARAM_INFO
	.align		4
.L_22:
        /*007c*/ 	.byte	0x04, 0x17
        /*007e*/ 	.short	(.L_24 - .L_23)
.L_23:
        /*0080*/ 	.word	0x00000000
        /*0084*/ 	.short	0x0013
        /*0086*/ 	.short	0x0060
        /*0088*/ 	.byte	0x00, 0xf0, 0x11, 0x00


	//----- nvinfo : EIATTR_KPARAM_INFO
	.align		4
.L_24:
        /*008c*/ 	.byte	0x04, 0x17
        /*008e*/ 	.short	(.L_26 - .L_25)
.L_25:
        /*0090*/ 	.word	0x00000000
        /*0094*/ 	.short	0x0012
        /*0096*/ 	.short	0x005c
        /*0098*/ 	.byte	0x00, 0xf0, 0x11, 0x00


	//----- nvinfo : EIATTR_KPARAM_INFO
	.align		4
.L_26:
        /*009c*/ 	.byte	0x04, 0x17
        /*009e*/ 	.short	(.L_28 - .L_27)
.L_27:
        /*00a0*/ 	.word	0x00000000
        /*00a4*/ 	.short	0x0011
        /*00a6*/ 	.short	0x0058
        /*00a8*/ 	.byte	0x00, 0xf0, 0x11, 0x00


	//----- nvinfo : EIATTR_KPARAM_INFO
	.align		4
.L_28:
        /*00ac*/ 	.byte	0x04, 0x17
        /*00ae*/ 	.short	(.L_30 - .L_29)
.L_29:
        /*00b0*/ 	.word	0x00000000
        /*00b4*/ 	.short	0x0010
        /*00b6*/ 	.short	0x0054
        /*00b8*/ 	.byte	0x00, 0xf0, 0x11, 0x00


	//----- nvinfo : EIATTR_KPARAM_INFO
	.align		4
.L_30:
        /*00bc*/ 	.byte	0x04, 0x17
        /*00be*/ 	.short	(.L_32 - .L_31)
.L_31:
        /*00c0*/ 	.word	0x00000000
        /*00c4*/ 	.short	0x000f
        /*00c6*/ 	.short	0x0050
        /*00c8*/ 	.byte	0x00, 0xf0, 0x11, 0x00


	//----- nvinfo : EIATTR_KPARAM_INFO
	.align		4
.L_32:
        /*00cc*/ 	.byte	0x04, 0x17
        /*00ce*/ 	.short	(.L_34 - .L_33)
.L_33:
        /*00d0*/ 	.word	0x00000000
        /*00d4*/ 	.short	0x000e
        /*00d6*/ 	.short	0x004c
        /*00d8*/ 	.byte	0x00, 0xf0, 0x11, 0x00


	//----- nvinfo : EIATTR_KPARAM_INFO
	.align		4
.L_34:
        /*00dc*/ 	.byte	0x04, 0x17
        /*00de*/ 	.short	(.L_36 - .L_35)
.L_35:
        /*00e0*/ 	.word	0x00000000
        /*00e4*/ 	.short	0x000d
        /*00e6*/ 	.short	0x0048
        /*00e8*/ 	.byte	0x00, 0xf0, 0x11, 0x00


	//----- nvinfo : EIATTR_KPARAM_INFO
	.align		4
.L_36:
        /*00ec*/ 	.byte	0x04, 0x17
        /*00ee*/ 	.short	(.L_38 - .L_37)
.L_37:
        /*00f0*/ 	.word	0x00000000
        /*00f4*/ 	.short	0x000c
        /*00f6*/ 	.short	0x0044
        /*00f8*/ 	.byte	0x00, 0xf0, 0x11, 0x00


	//----- nvinfo : EIATTR_KPARAM_INFO
	.align		4
.L_38:
        /*00fc*/ 	.byte	0x04, 0x17
        /*00fe*/ 	.short	(.L_40 - .L_39)
.L_39:
        /*0100*/ 	.word	0x00000000
        /*0104*/ 	.short	0x000b
        /*0106*/ 	.short	0x0040
        /*0108*/ 	.byte	0x00, 0xf0, 0x11, 0x00


	//----- nvinfo : EIATTR_KPARAM_INFO
	.align		4
.L_40:
        /*010c*/ 	.byte	0x04, 0x17
        /*010e*/ 	.short	(.L_42 - .L_41)
.L_41:
        /*0110*/ 	.word	0x00000000
        /*0114*/ 	.short	0x000a
        /*0116*/ 	.short	0x003c
        /*0118*/ 	.byte	0x00, 0xf0, 0x11, 0x00


	//----- nvinfo : EIATTR_KPARAM_INFO
	.align		4
.L_42:
        /*011c*/ 	.byte	0x04, 0x17
        /*011e*/ 	.short	(.L_44 - .L_43)
.L_43:
        /*0120*/ 	.word	0x00000000
        /*0124*/ 	.short	0x0009
        /*0126*/ 	.short	0x0038
        /*0128*/ 	.byte	0x00, 0xf0, 0x11, 0x00


	//----- nvinfo : EIATTR_KPARAM_INFO
	.align		4
.L_44:
        /*012c*/ 	.byte	0x04, 0x17
        /*012e*/ 	.short	(.L_46 - .L_45)
.L_45:
        /*0130*/ 	.word	0x00000000
        /*0134*/ 	.short	0x0008
        /*0136*/ 	.short	0x0034
        /*0138*/ 	.byte	0x00, 0xf0, 0x11, 0x00


	//----- nvinfo : EIATTR_KPARAM_INFO
	.align		4
.L_46:
        /*013c*/ 	.byte	0x04, 0x17
        /*013e*/ 	.short	(.L_48 - .L_47)
.L_47:
        /*0140*/ 	.word	0x00000000
        /*0144*/ 	.short	0x0007
        /*0146*/ 	.short	0x0030
        /*0148*/ 	.byte	0x00, 0xf0, 0x11, 0x00


	//----- nvinfo : EIATTR_KPARAM_INFO
	.align		4
.L_48:
        /*014c*/ 	.byte	0x04, 0x17
        /*014e*/ 	.short	(.L_50 - .L_49)
.L_49:
        /*0150*/ 	.word	0x00000000
        /*0154*/ 	.short	0x0006
        /*0156*/ 	.short	0x002c
        /*0158*/ 	.byte	0x00, 0xf0, 0x11, 0x00


	//----- nvinfo : EIATTR_KPARAM_INFO
	.align		4
.L_50:
        /*015c*/ 	.byte	0x04, 0x17
        /*015e*/ 	.short	(.L_52 - .L_51)
.L_51:
        /*0160*/ 	.word	0x00000000
        /*0164*/ 	.short	0x0005
        /*0166*/ 	.short	0x0028
        /*0168*/ 	.byte	0x00, 0xf0, 0x11, 0x00


	//----- nvinfo : EIATTR_KPARAM_INFO
	.align		4
.L_52:
        /*016c*/ 	.byte	0x04, 0x17
        /*016e*/ 	.short	(.L_54 - .L_53)
.L_53:
        /*0170*/ 	.word	0x00000000
        /*0174*/ 	.short	0x0004
        /*0176*/ 	.short	0x0020
        /*0178*/ 	.byte	0x00, 0xf4, 0x21, 0x00


	//----- nvinfo : EIATTR_KPARAM_INFO
	.align		4
.L_54:
        /*017c*/ 	.byte	0x04, 0x17
        /*017e*/ 	.short	(.L_56 - .L_55)
.L_55:
        /*0180*/ 	.word	0x00000000
        /*0184*/ 	.short	0x0003
        /*0186*/ 	.short	0x0018
        /*0188*/ 	.byte	0x00, 0xf4, 0x21, 0x00


	//----- nvinfo : EIATTR_KPARAM_INFO
	.align		4
.L_56:
        /*018c*/ 	.byte	0x04, 0x17
        /*018e*/ 	.short	(.L_58 - .L_57)
.L_57:
        /*0190*/ 	.word	0x00000000
        /*0194*/ 	.short	0x0002
        /*0196*/ 	.short	0x0010
        /*0198*/ 	.byte	0x00, 0xf4, 0x21, 0x00


	//----- nvinfo : EIATTR_KPARAM_INFO
	.align		4
.L_58:
        /*019c*/ 	.byte	0x04, 0x17
        /*019e*/ 	.short	(.L_60 - .L_59)
.L_59:
        /*01a0*/ 	.word	0x00000000
        /*01a4*/ 	.short	0x0001
        /*01a6*/ 	.short	0x0008
        /*01a8*/ 	.byte	0x00, 0xf4, 0x21, 0x00


	//----- nvinfo : EIATTR_KPARAM_INFO
	.align		4
.L_60:
        /*01ac*/ 	.byte	0x04, 0x17
        /*01ae*/ 	.short	(.L_62 - .L_61)
.L_61:
        /*01b0*/ 	.word	0x00000000
        /*01b4*/ 	.short	0x0000
        /*01b6*/ 	.short	0x0000
        /*01b8*/ 	.byte	0x00, 0xf4, 0x21, 0x00


	//----- nvinfo : EIATTR_MAXREG_COUNT
	.align		4
.L_62:
        /*01bc*/ 	.byte	0x03, 0x1b
        /*01be*/ 	.short	0x00ff


	//----- nvinfo : EIATTR_NUM_BARRIERS
	.align		4
        /*01c0*/ 	.byte	0x02, 0x4c
        /*01c2*/ 	.byte	0x01
	.zero		1


	//----- nvinfo : EIATTR_ANNOTATIONS
	.align		4
        /*01c4*/ 	.byte	0x04, 0x55
        /*01c6*/ 	.short	(.L_64 - .L_63)


	//   ....[0]....
.L_63:
        /*01c8*/ 	.word	0x00000001
        /*01cc*/ 	.byte	0x00, 0x12, 0x00, 0x00, 0x01, 0x00, 0x00, 0x00, 0x90, 0x12, 0x00, 0x00, 0x01, 0x00, 0x00, 0x00
        /* <DEDUP_REMOVED lines=55> */
        /*054c*/ 	.byte	0x50, 0x2d, 0x00, 0x00, 0x01, 0x00, 0x00, 0x00, 0x70, 0x2d, 0x00, 0x00


	//----- nvinfo : EIATTR_MERCURY_ISA_VERSION
	.align		4
.L_64:
        /*0558*/ 	.byte	0x03, 0x5f
        /*055a*/ 	.short	0x0000


	//----- nvinfo : EIATTR_COOP_GROUP_MASK_REGIDS
	.align		4
        /*055c*/ 	.byte	0x04, 0x29
        /*055e*/ 	.short	(.L_66 - .L_65)


	//   ....[0]....
.L_65:
        /*0560*/ 	.word	0xffffffff


	//   ....[1]....
        /*0564*/ 	.word	0xffffffff


	//   ....[2]....
        /*0568*/ 	.word	0xffffffff


	//   ....[3]....
        /*056c*/ 	.word	0xffffffff


	//   ....[4]....
        /*0570*/ 	.word	0xffffffff


	//   ....[5]....
        /*0574*/ 	.word	0xffffffff


	//   ....[6]....
        /*0578*/ 	.word	0xffffffff


	//   ....[7]....
        /*057c*/ 	.word	0xffffffff


	//   ....[8]....
        /*0580*/ 	.word	0xffffffff


	//   ....[9]....
        /*0584*/ 	.word	0xffffffff


	//   ....[10]....
        /*0588*/ 	.word	0xffffffff


	//   ....[11]....
        /*058c*/ 	.word	0xffffffff


	//   ....[12]....
        /*0590*/ 	.word	0xffffffff


	//   ....[13]....
        /*0594*/ 	.word	0xffffffff


	//   ....[14]....
        /*0598*/ 	.word	0xffffffff


	//   ....[15]....
        /*059c*/ 	.word	0xffffffff


	//----- nvinfo : EIATTR_COOP_GROUP_INSTR_OFFSETS
	.align		4
.L_66:
        /*05a0*/ 	.byte	0x04, 0x28
        /*05a2*/ 	.short	(.L_68 - .L_67)


	//   ....[0]....
.L_67:
        /*05a4*/ 	.word	0x00006350


	//   ....[1]....
        /*05a8*/ 	.word	0x00006450


	//   ....[2]....
        /*05ac*/ 	.word	0x000064b0


	//   ....[3]....
        /*05b0*/ 	.word	0x000064d0


	//   ....[4]....
        /*05b4*/ 	.word	0x000065d0


	//   ....[5]....
        /*05b8*/ 	.word	0x000066e0


	//   ....[6]....
        /*05bc*/ 	.word	0x00006740


	//   ....[7]....
        /*05c0*/ 	.word	0x00006770


	//   ....[8]....
        /*05c4*/ 	.word	0x00009190


	//   ....[9]....
        /*05c8*/ 	.word	0x000091a0


	//   ....[10]....
        /*05cc*/ 	.word	0x000091b0


	//   ....[11]....
        /*05d0*/ 	.word	0x000091c0


	//   ....[12]....
        /*05d4*/ 	.word	0x00009280


	//   ....[13]....
        /*05d8*/ 	.word	0x000092a0


	//   ....[14]....
        /*05dc*/ 	.word	0x000092c0


	//   ....[15]....
        /*05e0*/ 	.word	0x000092e0


	//----- nvinfo : EIATTR_EXIT_INSTR_OFFSETS
	.align		4
.L_68:
        /*05e4*/ 	.byte	0x04, 0x1c
        /*05e6*/ 	.short	(.L_70 - .L_69)


	//   ....[0]....
.L_69:
        /*05e8*/ 	.word	0x0000b290


	//----- nvinfo : EIATTR_REQNTID
	.align		4
.L_70:
        /*05ec*/ 	.byte	0x04, 0x10
        /*05ee*/ 	.short	(.L_72 - .L_71)
.L_71:
        /*05f0*/ 	.word	0x00000080
        /*05f4*/ 	.word	0x00000001
        /*05f8*/ 	.word	0x00000001
.L_72:


//--------------------- .nv.callgraph             --------------------------
	.section	.nv.callgraph,"",@"SHT_CUDA_CALLGRAPH"
	.align	4
	.sectionentsize	8
	.align		4
        /*0000*/ 	.word	0x00000000
	.align		4
        /*0004*/ 	.word	0xffffffff
	.align		4
        /*0008*/ 	.word	0x00000000
	.align		4
        /*000c*/ 	.word	0xfffffffe
	.align		4
        /*0010*/ 	.word	0x00000000
	.align		4
        /*0014*/ 	.word	0xfffffffd
	.align		4
        /*0018*/ 	.word	0x00000000
	.align		4
        /*001c*/ 	.word	0xfffffffc


//--------------------- .nv.rel.action            --------------------------
	.section	.nv.rel.action,"",@"SHT_CUDA_RELOCINFO"
	.align	8
	.sectionentsize	8
        /*0000*/ 	.byte	0x73, 0x00, 0x00, 0x00, 0x00, 0x00, 0x00, 0x00, 0x00, 0x00, 0x00, 0x11, 0x25, 0x00, 0x05, 0x36


//--------------------- .nv.constant4             --------------------------
	.section	.nv.constant4,"a",@progbits
	.align	8
	.align		8
.nv.constant4:
        /*0000*/ 	.dword	_$_str


//--------------------- .nv.constant0.attn_fwd    --------------------------
	.section	.nv.constant0.attn_fwd,"a",@progbits
	.sectionflags	@""
	.align	4
.nv.constant0.attn_fwd:
	.zero		488


//--------------------- .text.attn_fwd            --------------------------
	.section	.text.attn_fwd,"ax",@progbits
	.sectioninfo	@"SHI_REGISTERS=255"
	.align	128
        .global         attn_fwd
        .type           attn_fwd,@function
        .size           attn_fwd,(.L_x_3 - attn_fwd)
        .other          attn_fwd,@"STO_CUDA_ENTRY STV_DEFAULT"
attn_fwd:
.text.attn_fwd:
[----:B------:R-:W-:Y:S02]  /*0000*/  IMAD.MOV.U32 R1, RZ, RZ, c[0x0][0x28] ;  /* 0x00000a00ff017624 */ /* 0x000fe400078e00ff */
[----:B------:R-:W0:Y:S01]  /*0010*/  S2UR UR5, SR_CTAID.X ;  /* 0x00000000000579c3 */ /* 0x000e220000002500 */
[----:B------:R-:W1:Y:S01]  /*0020*/  S2R R66, SR_TID.X ;  /* 0x0000000000427919 */ /* 0x000e620000002100 */
[----:B------:R-:W-:Y:S01]  /*0030*/  IMAD.MOV.U32 R67, RZ, RZ, c[0x0][0x198] ;  /* 0x00006600ff437624 */ /* 0x000fe200078e00ff */
[----:B------:R-:W-:Y:S01]  /*0040*/  ULDC.64 UR10, c[0x0][0x118] ;  /* 0x00004600000a7ab9 */ /* 0x000fe20000000a00 */
[----:B------:R-:W-:Y:S01]  /*0050*/  IADD3 R1, R1, -0x1c8, RZ ;  /* 0xfffffe3801017810 */ /* 0x000fe20007ffe0ff */
[----:B------:R-:W2:Y:S01]  /*0060*/  S2R R72, SR_CTAID.Y ;  /* 0x0000000000487919 */ /* 0x000ea20000002600 */
[C---:B------:R-:W-:Y:S01]  /*0070*/  IMAD R15, R67.reuse, 0x6, RZ ;  /* 0x00000006430f7824 */ /* 0x040fe200078e02ff */
[C---:B------:R-:W-:Y:S01]  /*0080*/  SHF.L.U32 R7, R67.reuse, 0x1, RZ ;  /* 0x0000000143077819 */ /* 0x040fe200000006ff */
[C---:B------:R-:W-:Y:S02]  /*0090*/  IMAD R27, R67.reuse, 0xc, RZ ;  /* 0x0000000c431b7824 */ /* 0x040fe400078e02ff */
[----:B------:R-:W-:-:S02]  /*00a0*/  IMAD R9, R67, 0x22, RZ ;  /* 0x0000002243097824 */ /* 0x000fc400078e02ff */
[C---:B------:R-:W-:Y:S02]  /*00b0*/  IMAD R51, R67.reuse, 0x18, RZ ;  /* 0x0000001843337824 */ /* 0x040fe400078e02ff */
[C---:B------:R-:W-:Y:S02]  /*00c0*/  IMAD.SHL.U32 R35, R67.reuse, 0x10, RZ ;  /* 0x0000001043237824 */ /* 0x040fe400078e00ff */
[C---:B------:R-:W-:Y:S02]  /*00d0*/  IMAD R81, R67.reuse, 0x30, RZ ;  /* 0x0000003043517824 */ /* 0x040fe400078e02ff */
[C---:B------:R-:W-:Y:S02]  /*00e0*/  IMAD R23, R67.reuse, 0xa, RZ ;  /* 0x0000000a43177824 */ /* 0x040fe400078e02ff */
[C---:B------:R-:W-:Y:S02]  /*00f0*/  IMAD R31, R67.reuse, 0xe, RZ ;  /* 0x0000000e431f7824 */ /* 0x040fe400078e02ff */
[C---:B------:R-:W-:Y:S01]  /*0100*/  IMAD.SHL.U32 R11, R67.reuse, 0x4, RZ ;  /* 0x00000004430b7824 */ /* 0x040fe200078e00ff */
[----:B0-----:R-:W-:Y:S01]  /*0110*/  USHF.L.U32 UR5, UR5, 0x7, URZ ;  /* 0x0000000705057899 */ /* 0x001fe2000800063f */
[----:B------:R-:W-:-:S02]  /*0120*/  IMAD R13, R67, 0x5, RZ ;  /* 0x00000005430d7824 */ /* 0x000fc400078e02ff */
[C---:B------:R-:W-:Y:S02]  /*0130*/  IMAD R17, R67.reuse, 0x7, RZ ;  /* 0x0000000743117824 */ /* 0x040fe400078e02ff */
[C---:B------:R-:W-:Y:S02]  /*0140*/  IMAD R39, R67.reuse, 0x12, RZ ;  /* 0x0000001243277824 */ /* 0x040fe400078e02ff */
[----:B------:R-:W-:Y:S02]  /*0150*/  IMAD.U32 R0, RZ, RZ, UR5 ;  /* 0x00000005ff007e24 */ /* 0x000fe4000f8e00ff */
[C---:B------:R-:W-:Y:S02]  /*0160*/  IMAD R43, R67.reuse, 0x14, RZ ;  /* 0x00000014432b7824 */ /* 0x040fe400078e02ff */
[----:B------:R-:W-:Y:S01]  /*0170*/  IMAD R47, R67, 0x16, RZ ;  /* 0x00000016432f7824 */ /* 0x000fe200078e02ff */
[----:B-1----:R-:W-:Y:S01]  /*0180*/  LOP3.LUT R2, R0, 0x7f, R66, 0xf8, !PT ;  /* 0x0000007f00027812 */ /* 0x002fe200078ef842 */
[----:B--2---:R-:W-:-:S02]  /*0190*/  IMAD R0, R72, c[0x0][0x190], RZ ;  /* 0x0000640048007a24 */ /* 0x004fc400078e02ff */
[----:B------:R-:W-:Y:S02]  /*01a0*/  IMAD R21, R67, 0x9, RZ ;  /* 0x0000000943157824 */ /* 0x000fe400078e02ff */
[----:B------:R-:W-:Y:S02]  /*01b0*/  IMAD R3, R2, c[0x0][0x194], RZ ;  /* 0x0000650002037a24 */ /* 0x000fe400078e02ff */
[C---:B------:R-:W-:Y:S02]  /*01c0*/  IMAD.SHL.U32 R2, R0.reuse, 0x2, RZ ;  /* 0x0000000200027824 */ /* 0x040fe400078e00ff */
[----:B------:R-:W-:Y:S01]  /*01d0*/  IMAD.HI R0, R0, 0x2, RZ ;  /* 0x0000000200007827 */ /* 0x000fe200078e02ff */
[----:B------:R-:W-:-:S03]  /*01e0*/  SHF.L.U32 R5, R3, 0x1, RZ ;  /* 0x0000000103057819 */ /* 0x000fc600000006ff */
[----:B------:R-:W-:Y:S01]  /*01f0*/  IMAD.HI R3, R3, 0x2, RZ ;  /* 0x0000000203037827 */ /* 0x000fe200078e02ff */
[----:B------:R-:W-:-:S03]  /*0200*/  IADD3 R2, P0, P1, R5, c[0x0][0x160], R2 ;  /* 0x0000580005027a10 */ /* 0x000fc6000791e002 */
[----:B------:R-:W-:Y:S01]  /*0210*/  IMAD R5, R67, 0x3, RZ ;  /* 0x0000000343057824 */ /* 0x000fe200078e02ff */
[----:B------:R-:W-:Y:S01]  /*0220*/  IADD3.X R3, R3, c[0x0][0x164], R0, P0, P1 ;  /* 0x0000590003037a10 */ /* 0x000fe200007e2400 */
[----:B------:R-:W-:Y:S01]  /*0230*/  IMAD R25, R67, 0xb, RZ ;  /* 0x0000000b43197824 */ /* 0x000fe200078e02ff */
[-C--:B------:R-:W-:Y:S01]  /*0240*/  IADD3 R8, P4, R15, R2.reuse, RZ ;  /* 0x000000020f087210 */ /* 0x080fe20007f9e0ff */
[----:B------:R-:W-:Y:S01]  /*0250*/  IMAD R55, R67, 0x1a, RZ ;  /* 0x0000001a43377824 */ /* 0x000fe200078e02ff */
[-C--:B------:R-:W-:Y:S01]  /*0260*/  IADD3 R14, P5, R27, R2.reuse, RZ ;  /* 0x000000021b0e7210 */ /* 0x080fe20007fbe0ff */
[----:B------:R-:W-:Y:S01]  /*0270*/  IMAD R59, R67, 0x1c, RZ ;  /* 0x0000001c433b7824 */ /* 0x000fe200078e02ff */
[-C--:B------:R-:W-:Y:S01]  /*0280*/  IADD3 R36, P1, R9, R2.reuse, RZ ;  /* 0x0000000209247210 */ /* 0x080fe20007f3e0ff */
[----:B------:R-:W-:Y:S01]  /*0290*/  IMAD R63, R67, 0x1e, RZ ;  /* 0x0000001e433f7824 */ /* 0x000fe200078e02ff */
[-C--:B------:R-:W-:Y:S01]  /*02a0*/  LEA.HI.X.SX32 R9, R5, R3.reuse, 0x1, P4 ;  /* 0x0000000305097211 */ /* 0x080fe200020f0eff */
[----:B------:R-:W-:Y:S01]  /*02b0*/  IMAD.SHL.U32 R19, R67, 0x8, RZ ;  /* 0x0000000843137824 */ /* 0x000fe200078e00ff */
[-C--:B------:R-:W-:Y:S01]  /*02c0*/  LEA.HI.X.SX32 R15, R15, R3.reuse, 0x1, P5 ;  /* 0x000000030f0f7211 */ /* 0x080fe200028f0eff */
[----:B------:R-:W-:Y:S01]  /*02d0*/  IMAD R29, R67, 0xd, RZ ;  /* 0x0000000d431d7824 */ /* 0x000fe200078e02ff */
[-C--:B------:R-:W-:Y:S01]  /*02e0*/  IADD3 R26, P4, R51, R2.reuse, RZ ;  /* 0x00000002331a7210 */ /* 0x080fe20007f9e0ff */
[C---:B------:R-:W-:Y:S01]  /*02f0*/  IMAD R33, R67.reuse, 0xf, RZ ;  /* 0x0000000f43217824 */ /* 0x040fe200078e02ff */
[CC--:B------:R-:W-:Y:S01]  /*0300*/  LEA R34, P5, R67.reuse, R2.reuse, 0x5 ;  /* 0x0000000243227211 */ /* 0x0c0fe200078a28ff */
[----:B------:R-:W-:Y:S01]  /*0310*/  IMAD R69, R67, 0x24, RZ ;  /* 0x0000002443457824 */ /* 0x000fe200078e02ff */
[-C--:B------:R-:W-:Y:S01]  /*0320*/  LEA.HI.X.SX32 R27, R27, R3.reuse, 0x1, P4 ;  /* 0x000000031b1b7211 */ /* 0x080fe200020f0eff */
[----:B------:R-:W-:Y:S01]  /*0330*/  IMAD R71, R67, 0x26, RZ ;  /* 0x0000002643477824 */ /* 0x000fe200078e02ff */
[-C--:B------:R-:W-:Y:S01]  /*0340*/  LEA.HI.X.SX32 R35, R35, R3.reuse, 0x1, P5 ;  /* 0x0000000323237211 */ /* 0x080fe200028f0eff */
[----:B------:R-:W-:Y:S01]  /*0350*/  IMAD R73, R67, 0x28, RZ ;  /* 0x0000002843497824 */ /* 0x000fe200078e02ff */
[-C--:B------:R-:W-:Y:S01]  /*0360*/  IADD3 R50, P6, R81, R2.reuse, RZ ;  /* 0x0000000251327210 */ /* 0x080fe20007fde0ff */
[----:B------:R-:W-:Y:S01]  /*0370*/  IMAD R75, R67, 0x2a, RZ ;  /* 0x0000002a434b7824 */ /* 0x000fe200078e02ff */
[-C--:B------:R-:W-:Y:S01]  /*0380*/  IADD3 R4, P4, R7, R2.reuse, RZ ;  /* 0x0000000207047210 */ /* 0x080fe20007f9e0ff */
[C---:B------:R-:W-:Y:S01]  /*0390*/  IMAD R77, R67.reuse, 0x2c, RZ ;  /* 0x0000002c434d7824 */ /* 0x040fe200078e02ff */
[CC--:B------:R-:W-:Y:S01]  /*03a0*/  LEA R6, P5, R67.reuse, R2.reuse, 0x2 ;  /* 0x0000000243067211 */ /* 0x0c0fe200078a10ff */
[----:B------:R-:W-:Y:S01]  /*03b0*/  IMAD R79, R67, 0x2e, RZ ;  /* 0x0000002e434f7824 */ /* 0x000fe200078e02ff */
[-C--:B------:R-:W-:Y:S01]  /*03c0*/  LEA.HI.X.SX32 R51, R51, R3.reuse, 0x1, P6 ;  /* 0x0000000333337211 */ /* 0x080fe200030f0eff */
[C---:B------:R-:W-:Y:S01]  /*03d0*/  IMAD R37, R67.reuse, 0x11, RZ ;  /* 0x0000001143257824 */ /* 0x040fe200078e02ff */
[CC--:B------:R-:W-:Y:S01]  /*03e0*/  LEA.HI.X.SX32 R5, R67.reuse, R3.reuse, 0x1, P4 ;  /* 0x0000000343057211 */ /* 0x0c0fe200020f0eff */
[----:B------:R-:W-:Y:S01]  /*03f0*/  IMAD R41, R67, 0x13, RZ ;  /* 0x0000001343297824 */ /* 0x000fe200078e02ff */
[-C--:B------:R-:W-:Y:S01]  /*0400*/  LEA.HI.X.SX32 R7, R7, R3.reuse, 0x1, P5 ;  /* 0x0000000307077211 */ /* 0x080fe200028f0eff */
[C---:B------:R-:W-:Y:S01]  /*0410*/  IMAD R45, R67.reuse, 0x15, RZ ;  /* 0x00000015432d7824 */ /* 0x040fe200078e02ff */
[CC--:B------:R-:W-:Y:S01]  /*0420*/  LEA R10, P6, R67.reuse, R2.reuse, 0x3 ;  /* 0x00000002430a7211 */ /* 0x0c0fe200078c18ff */
[----:B------:R-:W-:Y:S01]  /*0430*/  IMAD R49, R67, 0x17, RZ ;  /* 0x0000001743317824 */ /* 0x000fe200078e02ff */
[-C--:B------:R-:W-:Y:S01]  /*0440*/  IADD3 R12, P4, R23, R2.reuse, RZ ;  /* 0x00000002170c7210 */ /* 0x080fe20007f9e0ff */
[----:B------:R-:W-:Y:S01]  /*0450*/  IMAD R83, R67, 0x32, RZ ;  /* 0x0000003243537824 */ /* 0x000fe200078e02ff */
[-C--:B------:R-:W-:Y:S01]  /*0460*/  IADD3 R16, P5, R31, R2.reuse, RZ ;  /* 0x000000021f107210 */ /* 0x080fe20007fbe0ff */
[----:B------:R-:W-:Y:S01]  /*0470*/  IMAD R85, R67, 0x34, RZ ;  /* 0x0000003443557824 */ /* 0x000fe200078e02ff */
[-C--:B------:R-:W-:Y:S01]  /*0480*/  LEA.HI.X.SX32 R11, R11, R3.reuse, 0x1, P6 ;  /* 0x000000030b0b7211 */ /* 0x080fe200030f0eff */
        /* <DEDUP_REMOVED lines=15> */
[----:B------:R-:W-:Y:S01]  /*0580*/  LEA.HI.X.SX32 R25, R25, R3, 0x1, P5 ;  /* 0x0000000319197211 */ /* 0x000fe200028f0eff */
[C---:B------:R-:W-:Y:S01]  /*0590*/  IMAD R65, R67.reuse, 0x1f, RZ ;  /* 0x0000001f43417824 */ /* 0x040fe200078e02ff */
[-C--:B------:R-:W-:Y:S01]  /*05a0*/  LEA R18, P2, R67, R2.reuse, 0x4 ;  /* 0x0000000243127211 */ /* 0x080fe200078420ff */
[----:B------:R-:W2:Y:S01]  /*05b0*/  LDG.E.U16 R35, [R34.64] ;  /* 0x0000000a22237981 */ /* 0x000ea2000c1e1500 */
[----:B------:R-:W-:-:S02]  /*05c0*/  IADD3 R28, P6, R55, R2, RZ ;  /* 0x00000002371c7210 */ /* 0x000fc40007fde0ff */
[-C--:B------:R-:W-:Y:S01]  /*05d0*/  IADD3 R30, P4, R59, R2.reuse, RZ ;  /* 0x000000023b1e7210 */ /* 0x080fe20007f9e0ff */
[----:B------:R-:W3:Y:S01]  /*05e0*/  LDG.E.U16 R51, [R50.64] ;  /* 0x0000000a32337981 */ /* 0x000ee2000c1e1500 */
[----:B------:R-:W-:Y:S02]  /*05f0*/  IADD3 R32, P5, R63, R2, RZ ;  /* 0x000000023f207210 */ /* 0x000fe40007fbe0ff */
[-C--:B------:R-:W-:Y:S01]  /*0600*/  LEA.HI.X.SX32 R19, R19, R3.reuse, 0x1, P2 ;  /* 0x0000000313137211 */ /* 0x080fe200010f0eff */
[----:B------:R-:W4:Y:S01]  /*0610*/  LDG.E.U16 R4, [R4.64] ;  /* 0x0000000a04047981 */ /* 0x000f22000c1e1500 */
[-C--:B------:R-:W-:Y:S02]  /*0620*/  LEA.HI.X.SX32 R29, R29, R3.reuse, 0x1, P6 ;  /* 0x000000031d1d7211 */ /* 0x080fe400030f0eff */
[-C--:B------:R-:W-:Y:S01]  /*0630*/  LEA.HI.X.SX32 R31, R31, R3.reuse, 0x1, P4 ;  /* 0x000000031f1f7211 */ /* 0x080fe200020f0eff */
[----:B------:R-:W5:Y:S01]  /*0640*/  LDG.E.U16 R20, [R20.64] ;  /* 0x0000000a14147981 */ /* 0x000f62000c1e1500 */
[----:B------:R-:W-:-:S02]  /*0650*/  LEA.HI.X.SX32 R33, R33, R3, 0x1, P5 ;  /* 0x0000000321217211 */ /* 0x000fc400028f0eff */
[-C--:B------:R-:W-:Y:S01]  /*0660*/  IADD3 R38, P0, R69, R2.reuse, RZ ;  /* 0x0000000245267210 */ /* 0x080fe20007f1e0ff */
[----:B------:R-:W4:Y:S01]  /*0670*/  LDG.E.U16 R19, [R18.64] ;  /* 0x0000000a12137981 */ /* 0x000f22000c1e1500 */
[-C--:B------:R-:W-:Y:S02]  /*0680*/  IADD3 R40, P3, R71, R2.reuse, RZ ;  /* 0x0000000247287210 */ /* 0x080fe40007f7e0ff */
[-C--:B------:R-:W-:Y:S01]  /*0690*/  IADD3 R42, P2, R73, R2.reuse, RZ ;  /* 0x00000002492a7210 */ /* 0x080fe20007f5e0ff */
[----:B------:R-:W5:Y:S01]  /*06a0*/  LDG.E.U16 R6, [R6.64] ;  /* 0x0000000a06067981 */ /* 0x000f62000c1e1500 */
[-C--:B------:R-:W-:Y:S02]  /*06b0*/  IADD3 R44, P6, R75, R2.reuse, RZ ;  /* 0x000000024b2c7210 */ /* 0x080fe40007fde0ff */
[-C--:B------:R-:W-:Y:S01]  /*06c0*/  IADD3 R46, P4, R77, R2.reuse, RZ ;  /* 0x000000024d2e7210 */ /* 0x080fe20007f9e0ff */
[----:B------:R-:W5:Y:S01]  /*06d0*/  LDG.E.U16 R22, [R22.64] ;  /* 0x0000000a16167981 */ /* 0x000f62000c1e1500 */
[----:B------:R-:W-:-:S02]  /*06e0*/  IADD3 R48, P5, R79, R2, RZ ;  /* 0x000000024f307210 */ /* 0x000fc40007fbe0ff */
[-C--:B------:R-:W-:Y:S01]  /*06f0*/  LEA.HI.X.SX32 R37, R37, R3.reuse, 0x1, P1 ;  /* 0x0000000325257211 */ /* 0x080fe200008f0eff */
[----:B------:R-:W5:Y:S01]  /*0700*/  LDG.E.U16 R8, [R8.64] ;  /* 0x0000000a08087981 */ /* 0x000f62000c1e1500 */
[-C--:B------:R-:W-:Y:S02]  /*0710*/  LEA.HI.X.SX32 R39, R39, R3.reuse, 0x1, P0 ;  /* 0x0000000327277211 */ /* 0x080fe400000f0eff */
[-C--:B------:R-:W-:Y:S01]  /*0720*/  LEA.HI.X.SX32 R41, R41, R3.reuse, 0x1, P3 ;  /* 0x0000000329297211 */ /* 0x080fe200018f0eff */
[----:B------:R-:W5:Y:S01]  /*0730*/  LDG.E.U16 R36, [R36.64] ;  /* 0x0000000a24247981 */ /* 0x000f62000c1e1500 */
[-C--:B------:R-:W-:Y:S02]  /*0740*/  LEA.HI.X.SX32 R43, R43, R3.reuse, 0x1, P2 ;  /* 0x000000032b2b7211 */ /* 0x080fe400010f0eff */
[-C--:B------:R-:W-:Y:S01]  /*0750*/  LEA.HI.X.SX32 R45, R45, R3.reuse, 0x1, P6 ;  /* 0x000000032d2d7211 */ /* 0x080fe200030f0eff */
[----:B------:R-:W5:Y:S01]  /*0760*/  LDG.E.U16 R38, [R38.64] ;  /* 0x0000000a26267981 */ /* 0x000f62000c1e1500 */
[----:B------:R-:W-:-:S02]  /*0770*/  LEA.HI.X.SX32 R47, R47, R3, 0x1, P4 ;  /* 0x000000032f2f7211 */ /* 0x000fc400020f0eff */
[----:B------:R-:W-:Y:S01]  /*0780*/  LEA.HI.X.SX32 R49, R49, R3, 0x1, P5 ;  /* 0x0000000331317211 */ /* 0x000fe200028f0eff */
[----:B------:R-:W5:Y:S01]  /*0790*/  LDG.E.U16 R24, [R24.64] ;  /* 0x0000000a18187981 */ /* 0x000f62000c1e1500 */
[-C--:B------:R-:W-:Y:S02]  /*07a0*/  IADD3 R52, P1, R83, R2.reuse, RZ ;  /* 0x0000000253347210 */ /* 0x080fe40007f3e0ff */
[-C--:B------:R-:W-:Y:S01]  /*07b0*/  IADD3 R54, P0, R85, R2.reuse, RZ ;  /* 0x0000000255367210 */ /* 0x080fe20007f1e0ff */
[----:B------:R0:W5:Y:S01]  /*07c0*/  LDG.E.U16 R40, [R40.64] ;  /* 0x0000000a28287981 */ /* 0x000162000c1e1500 */
[-C--:B------:R-:W-:Y:S02]  /*07d0*/  IADD3 R56, P3, R87, R2.reuse, RZ ;  /* 0x0000000257387210 */ /* 0x080fe40007f7e0ff */
[-C--:B------:R-:W-:Y:S01]  /*07e0*/  IADD3 R58, P2, R89, R2.reuse, RZ ;  /* 0x00000002593a7210 */ /* 0x080fe20007f5e0ff */
[----:B------:R-:W5:Y:S01]  /*07f0*/  LDG.E.U16 R10, [R10.64] ;  /* 0x0000000a0a0a7981 */ /* 0x000f62000c1e1500 */
[----:B------:R-:W-:-:S02]  /*0800*/  IADD3 R60, P6, R91, R2, RZ ;  /* 0x000000025b3c7210 */ /* 0x000fc40007fde0ff */
[-C--:B------:R-:W-:Y:S01]  /*0810*/  IADD3 R62, P4, R93, R2.reuse, RZ ;  /* 0x000000025d3e7210 */ /* 0x080fe20007f9e0ff */
[----:B------:R-:W5:Y:S01]  /*0820*/  LDG.E.U16 R26, [R26.64] ;  /* 0x0000000a1a1a7981 */ /* 0x000f62000c1e1500 */
[----:B------:R-:W-:Y:S02]  /*0830*/  IADD3 R64, P5, R95, R2, RZ ;  /* 0x000000025f407210 */ /* 0x000fe40007fbe0ff */
[-C--:B------:R-:W-:Y:S01]  /*0840*/  LEA.HI.X.SX32 R53, R53, R3.reuse, 0x1, P1 ;  /* 0x0000000335357211 */ /* 0x080fe200008f0eff */
[----:B------:R-:W5:Y:S01]  /*0850*/  LDG.E.U16 R42, [R42.64] ;  /* 0x0000000a2a2a7981 */ /* 0x000f62000c1e1500 */
[-C--:B------:R-:W-:Y:S02]  /*0860*/  LEA.HI.X.SX32 R55, R55, R3.reuse, 0x1, P0 ;  /* 0x0000000337377211 */ /* 0x080fe400000f0eff */
[-C--:B------:R-:W-:Y:S01]  /*0870*/  LEA.HI.X.SX32 R57, R57, R3.reuse, 0x1, P3 ;  /* 0x0000000339397211 */ /* 0x080fe200018f0eff */
[----:B------:R-:W5:Y:S01]  /*0880*/  LDG.E.U16 R52, [R52.64] ;  /* 0x0000000a34347981 */ /* 0x000f62000c1e1500 */
[----:B------:R-:W-:-:S02]  /*0890*/  LEA.HI.X.SX32 R59, R59, R3, 0x1, P2 ;  /* 0x000000033b3b7211 */ /* 0x000fc400010f0eff */
[-C--:B------:R-:W-:Y:S01]  /*08a0*/  LEA.HI.X.SX32 R61, R61, R3.reuse, 0x1, P6 ;  /* 0x000000033d3d7211 */ /* 0x080fe200030f0eff */
[----:B------:R-:W5:Y:S01]  /*08b0*/  LDG.E.U16 R54, [R54.64] ;  /* 0x0000000a36367981 */ /* 0x000f62000c1e1500 */
[-C--:B------:R-:W-:Y:S02]  /*08c0*/  LEA.HI.X.SX32 R63, R63, R3.reuse, 0x1, P4 ;  /* 0x000000033f3f7211 */ /* 0x080fe400020f0eff */
[----:B------:R-:W-:Y:S01]  /*08d0*/  LEA.HI.X.SX32 R65, R65, R3, 0x1, P5 ;  /* 0x0000000341417211 */ /* 0x000fe200028f0eff */
[----:B------:R-:W5:Y:S04]  /*08e0*/  LDG.E.U16 R56, [R56.64] ;  /* 0x0000000a38387981 */ /* 0x000f68000c1e1500 */
[----:B------:R1:W5:Y:S04]  /*08f0*/  LDG.E.U16 R3, [R2.64] ;  /* 0x0000000a02037981 */ /* 0x000368000c1e1500 */
[----:B------:R-:W5:Y:S04]  /*0900*/  LDG.E.U16 R58, [R58.64] ;  /* 0x0000000a3a3a7981 */ /* 0x000f68000c1e1500 */
        /* <DEDUP_REMOVED lines=11> */
[----:B------:R-:W5:Y:S01]  /*09c0*/  LDG.E.U16 R64, [R64.64] ;  /* 0x0000000a40407981 */ /* 0x000f62000c1e1500 */
[----:B------:R-:W-:-:S05]  /*09d0*/  LOP3.LUT R74, R66, 0x7f, RZ, 0xc0, !PT ;  /* 0x0000007f424a7812 */ /* 0x000fca00078ec0ff */
[----:B------:R-:W-:Y:S01]  /*09e0*/  IMAD.SHL.U32 R0, R74, 0x2, RZ ;  /* 0x000000024a007824 */ /* 0x000fe200078e00ff */
[----:B-1----:R-:W-:-:S04]  /*09f0*/  LOP3.LUT R2, R66, 0x60, RZ, 0xc0, !PT ;  /* 0x0000006042027812 */ /* 0x002fc800078ec0ff */
[C---:B------:R-:W-:Y:S02]  /*0a00*/  LOP3.LUT R70, R0.reuse, 0x10, RZ, 0x3c, !PT ;  /* 0x0000001000467812 */ /* 0x040fe400078e3cff */
[C---:B------:R-:W-:Y:S01]  /*0a10*/  LOP3.LUT R68, R0.reuse, 0x20, RZ, 0x3c, !PT ;  /* 0x0000002000447812 */ /* 0x040fe200078e3cff */
[----:B------:R1:W2:Y:S02]  /*0a20*/  R2UR UR6, R2 ;  /* 0x00000000020673c2 */ /* 0x0002a400000e0000 */
[----:B-1----:R-:W-:Y:S01]  /*0a30*/  LOP3.LUT R2, R0, 0x30, RZ, 0x3c, !PT ;  /* 0x0000003000027812 */ /* 0x002fe200078e3cff */
[----:B------:R-:W-:-:S04]  /*0a40*/  UIADD3 UR7, UR5, 0x80, URZ ;  /* 0x0000008005077890 */ /* 0x000fc8000fffe03f */
[----:B------:R-:W-:-:S06]  /*0a50*/  UISETP.GE.AND UP0, UPT, UR7, 0x1, UPT ;  /* 0x000000010700788c */ /* 0x000fcc000bf06270 */
[----:B------:R-:W-:Y:S01]  /*0a60*/  PLOP3.LUT P0, PT, PT, PT, UP0, 0x80, 0x0 ;  /* 0x000000000000781c */ /* 0x000fe20003f0f008 */
[----:B------:R-:W-:Y:S01]  /*0a70*/  IMAD.MOV.U32 R238, RZ, RZ, 0x3f800000 ;  /* 0x3f800000ffee7424 */ /* 0x000fe200078e00ff */
[----:B0-----:R-:W-:Y:S01]  /*0a80*/  MOV R41, 0xff800000 ;  /* 0xff80000000297802 */ /* 0x001fe20000000f00 */
[----:B------:R-:W-:Y:S01]  /*0a90*/  IMAD.MOV.U32 R97, RZ, RZ, -0x800000 ;  /* 0xff800000ff617424 */ /* 0x000fe200078e00ff */
[----:B------:R-:W-:Y:S01]  /*0aa0*/  MOV R237, 0x3f800000 ;  /* 0x3f80000000ed7802 */ /* 0x000fe20000000f00 */
[----:B------:R-:W-:Y:S01]  /*0ab0*/  IMAD.MOV.U32 R98, RZ, RZ, -0x800000 ;  /* 0xff800000ff627424 */ /* 0x000fe200078e00ff */
[----:B------:R-:W-:Y:S01]  /*0ac0*/  CS2R R144, SRZ ;  /* 0x0000000000907805 */ /* 0x000fe2000001ff00 */
[----:B------:R-:W-:Y:S01]  /*0ad0*/  IMAD.MOV.U32 R99, RZ, RZ, -0x800000 ;  /* 0xff800000ff637424 */ /* 0x000fe200078e00ff */
[----:B------:R-:W-:Y:S01]  /*0ae0*/  CS2R R146, SRZ ;  /* 0x0000000000927805 */ /* 0x000fe2000001ff00 */
[----:B------:R-:W-:Y:S01]  /*0af0*/  IMAD.MOV.U32 R236, RZ, RZ, 0x3f800000 ;  /* 0x3f800000ffec7424 */ /* 0x000fe200078e00ff */
[----:B------:R-:W-:Y:S01]  /*0b00*/  CS2R R160, SRZ ;  /* 0x0000000000a07805 */ /* 0x000fe2000001ff00 */
[----:B------:R-:W-:Y:S01]  /*0b10*/  IMAD.MOV.U32 R235, RZ, RZ, 0x3f800000 ;  /* 0x3f800000ffeb7424 */ /* 0x000fe200078e00ff */
[----:B------:R-:W-:Y:S01]  /*0b20*/  CS2R R162, SRZ ;  /* 0x0000000000a27805 */ /* 0x000fe2000001ff00 */
        /* <DEDUP_REMOVED lines=10> */
[----:B--2---:R-:W-:Y:S04]  /*0bd0*/  STS.U16 [R0+0x1000], R35 ;  /* 0x0010002300007388 */ /* 0x004fe80000000400 */
[----:B---3--:R-:W-:Y:S04]  /*0be0*/  STS.U16 [R0+0x1800], R51 ;  /* 0x0018003300007388 */ /* 0x008fe80000000400 */
[----:B----4-:R-:W-:Y:S04]  /*0bf0*/  STS.U16 [R0+0x800], R19 ;  /* 0x0008001300007388 */ /* 0x010fe80000000400 */
[----:B-----5:R0:W-:Y:S04]  /*0c00*/  STS.U16 [R0], R3 ;  /* 0x0000000300007388 */ /* 0x0201e80000000400 */
[----:B------:R-:W-:Y:S04]  /*0c10*/  STS.U16 [R70+0x100], R4 ;  /* 0x0001000446007388 */ /* 0x000fe80000000400 */
[----:B------:R-:W-:Y:S04]  /*0c20*/  STS.U16 [R70+0x900], R20 ;  /* 0x0009001446007388 */ /* 0x000fe80000000400 */
[----:B------:R-:W-:Y:S04]  /*0c30*/  STS.U16 [R70+0x1100], R36 ;  /* 0x0011002446007388 */ /* 0x000fe80000000400 */
[----:B------:R-:W-:Y:S04]  /*0c40*/  STS.U16 [R70+0x1900], R52 ;  /* 0x0019003446007388 */ /* 0x000fe80000000400 */
[----:B------:R-:W-:Y:S01]  /*0c50*/  STS.U16 [R68+0x200], R6 ;  /* 0x0002000644007388 */ /* 0x000fe20000000400 */
[----:B0-----:R-:W-:-:S03]  /*0c60*/  LOP3.LUT R3, R0, 0x40, RZ, 0x3c, !PT ;  /* 0x0000004000037812 */ /* 0x001fc600078e3cff */
[----:B------:R-:W-:Y:S04]  /*0c70*/  STS.U16 [R68+0xa00], R22 ;  /* 0x000a001644007388 */ /* 0x000fe80000000400 */
[----:B------:R-:W-:Y:S04]  /*0c80*/  STS.U16 [R68+0x1200], R38 ;  /* 0x0012002644007388 */ /* 0x000fe80000000400 */
[----:B------:R-:W-:Y:S04]  /*0c90*/  STS.U16 [R68+0x1a00], R54 ;  /* 0x001a003644007388 */ /* 0x000fe80000000400 */
[----:B------:R-:W-:Y:S04]  /*0ca0*/  STS.U16 [R2+0x300], R8 ;  /* 0x0003000802007388 */ /* 0x000fe80000000400 */
[----:B------:R-:W-:Y:S04]  /*0cb0*/  STS.U16 [R2+0xb00], R24 ;  /* 0x000b001802007388 */ /* 0x000fe80000000400 */
[----:B------:R-:W-:Y:S04]  /*0cc0*/  STS.U16 [R2+0x1300], R40 ;  /* 0x0013002802007388 */ /* 0x000fe80000000400 */
[----:B------:R0:W-:Y:S04]  /*0cd0*/  STS.U16 [R2+0x1b00], R56 ;  /* 0x001b003802007388 */ /* 0x0001e80000000400 */
[----:B------:R-:W-:Y:S04]  /*0ce0*/  STS.U16 [R3+0x400], R10 ;  /* 0x0004000a03007388 */ /* 0x000fe80000000400 */
[----:B------:R-:W-:Y:S01]  /*0cf0*/  STS.U16 [R3+0xc00], R26 ;  /* 0x000c001a03007388 */ /* 0x000fe20000000400 */
[----:B0-----:R-:W-:-:S03]  /*0d00*/  LOP3.LUT R2, R0, 0x50, RZ, 0x3c, !PT ;  /* 0x0000005000027812 */ /* 0x001fc600078e3cff */
[----:B------:R-:W-:Y:S04]  /*0d10*/  STS.U16 [R3+0x1400], R42 ;  /* 0x0014002a03007388 */ /* 0x000fe80000000400 */
[----:B------:R0:W-:Y:S04]  /*0d20*/  STS.U16 [R3+0x1c00], R58 ;  /* 0x001c003a03007388 */ /* 0x0001e80000000400 */
[----:B------:R-:W-:Y:S04]  /*0d30*/  STS.U16 [R2+0x500], R12 ;  /* 0x0005000c02007388 */ /* 0x000fe80000000400 */
[----:B------:R-:W-:Y:S01]  /*0d40*/  STS.U16 [R2+0xd00], R28 ;  /* 0x000d001c02007388 */ /* 0x000fe20000000400 */
[----:B0-----:R-:W-:-:S03]  /*0d50*/  LOP3.LUT R3, R0, 0x60, RZ, 0x3c, !PT ;  /* 0x0000006000037812 */ /* 0x001fc600078e3cff */
[----:B------:R-:W-:Y:S04]  /*0d60*/  STS.U16 [R2+0x1500], R44 ;  /* 0x0015002c02007388 */ /* 0x000fe80000000400 */
[----:B------:R0:W-:Y:S04]  /*0d70*/  STS.U16 [R2+0x1d00], R60 ;  /* 0x001d003c02007388 */ /* 0x0001e80000000400 */
[----:B------:R1:W-:Y:S04]  /*0d80*/  STS.U16 [R3+0x600], R14 ;  /* 0x0006000e03007388 */ /* 0x0003e80000000400 */
[----:B------:R1:W-:Y:S01]  /*0d90*/  STS.U16 [R3+0xe00], R30 ;  /* 0x000e001e03007388 */ /* 0x0003e20000000400 */
[----:B0-----:R-:W-:-:S03]  /*0da0*/  LOP3.LUT R2, R0, 0x70, RZ, 0x3c, !PT ;  /* 0x0000007000027812 */ /* 0x001fc600078e3cff */
[----:B------:R1:W-:Y:S04]  /*0db0*/  STS.U16 [R3+0x1600], R46 ;  /* 0x0016002e03007388 */ /* 0x0003e80000000400 */
[----:B------:R1:W-:Y:S04]  /*0dc0*/  STS.U16 [R3+0x1e00], R62 ;  /* 0x001e003e03007388 */ /* 0x0003e80000000400 */
[----:B------:R1:W-:Y:S04]  /*0dd0*/  STS.U16 [R2+0x700], R16 ;  /* 0x0007001002007388 */ /* 0x0003e80000000400 */
[----:B------:R1:W-:Y:S04]  /*0de0*/  STS.U16 [R2+0xf00], R32 ;  /* 0x000f002002007388 */ /* 0x0003e80000000400 */
[----:B------:R1:W-:Y:S04]  /*0df0*/  STS.U16 [R2+0x1700], R48 ;  /* 0x0017003002007388 */ /* 0x0003e80000000400 */
[----:B------:R1:W-:Y:S01]  /*0e00*/  STS.U16 [R2+0x1f00], R64 ;  /* 0x001f004002007388 */ /* 0x0003e20000000400 */
[----:B------:R-:W-:Y:S01]  /*0e10*/  CS2R R68, SRZ ;  /* 0x0000000000447805 */ /* 0x000fe2000001ff00 */
[----:B------:R-:W-:Y:S01]  /*0e20*/  CS2R R70, SRZ ;  /* 0x0000000000467805 */ /* 0x000fe2000001ff00 */
[C---:B------:R-:W-:Y:S01]  /*0e30*/  LOP3.LUT R28, R66.reuse, 0x1c, RZ, 0xc0, !PT ;  /* 0x0000001c421c7812 */ /* 0x040fe200078ec0ff */
[C---:B------:R-:W-:Y:S01]  /*0e40*/  IMAD.SHL.U32 R26, R66.reuse, 0x2, RZ ;  /* 0x00000002421a7824 */ /* 0x040fe200078e00ff */
[----:B------:R-:W-:Y:S01]  /*0e50*/  SHF.L.U32 R4, R66, 0x3, RZ ;  /* 0x0000000342047819 */ /* 0x000fe200000006ff */
[----:B------:R-:W-:Y:S05]  /*0e60*/  @!P0 BRA `(.L_x_0) ;  /* 0x000086a000008947 */ /* 0x000fea0003800000 */
[----:B-1----:R-:W-:Y:S01]  /*0e70*/  SHF.R.U32.HI R2, RZ, 0x5, R66 ;  /* 0x00000005ff027819 */ /* 0x002fe20000011642 */
[----:B------:R-:W-:Y:S01]  /*0e80*/  IMAD.MOV.U32 R23, RZ, RZ, c[0x0][0x1a4] ;  /* 0x00006900ff177624 */ /* 0x000fe200078e00ff */
[----:B------:R-:W-:Y:S01]  /*0e90*/  LOP3.LUT R5, R66, 0x1f, RZ, 0xc0, !PT ;  /* 0x0000001f42057812 */ /* 0x000fe200078ec0ff */
[----:B------:R-:W-:Y:S01]  /*0ea0*/  IMAD R3, R72, c[0x0][0x1b0], RZ ;  /* 0x00006c0048037a24 */ /* 0x000fe200078e02ff */
[----:B------:R-:W-:Y:S01]  /*0eb0*/  SGXT.U32 R2, R2, 0x2 ;  /* 0x000000020202781a */ /* 0x000fe20000000000 */
[----:B------:R-:W-:Y:S01]  /*0ec0*/  IMAD R15, R74, c[0x0][0x1b4], RZ ;  /* 0x00006d004a0f7a24 */ /* 0x000fe200078e02ff */
[----:B------:R-:W-:Y:S01]  /*0ed0*/  LOP3.LUT R16, R66, 0x7, RZ, 0xc0, !PT ;  /* 0x0000000742107812 */ /* 0x000fe200078ec0ff */
[----:B------:R-:W-:Y:S01]  /*0ee0*/  IMAD R5, R5, c[0x0][0x1a8], RZ ;  /* 0x00006a0005057a24 */ /* 0x000fe200078e02ff */
[----:B------:R-:W-:Y:S01]  /*0ef0*/  LOP3.LUT R21, R4, 0x30, RZ, 0xc0, !PT ;  /* 0x0000003004157812 */ /* 0x000fe200078ec0ff */
[----:B------:R-:W-:Y:S01]  /*0f00*/  IMAD R6, R2, c[0x0][0x1a4], RZ ;  /* 0x0000690002067a24 */ /* 0x000fe200078e02ff */
[----:B------:R-:W-:Y:S01]  /*0f10*/  LOP3.LUT R19, R26, 0x10, RZ, 0xc0, !PT ;  /* 0x000000101a137812 */ /* 0x000fe200078ec0ff */
[----:B------:R-:W-:Y:S01]  /*0f20*/  IMAD R2, R72, c[0x0][0x1a0], RZ ;  /* 0x0000680048027a24 */ /* 0x000fe200078e02ff */
[----:B------:R-:W-:Y:S01]  /*0f30*/  MOV R73, c[0x0][0x1b8] ;  /* 0x00006e0000497a02 */ /* 0x000fe20000000f00 */
[----:B------:R-:W-:Y:S01]  /*0f40*/  IMAD R7, R23, 0x4, R6 ;  /* 0x0000000417077824 */ /* 0x000fe200078e0206 */
[----:B------:R-:W-:Y:S01]  /*0f50*/  LOP3.LUT R19, R19, 0x60, R66, 0xf8, !PT ;  /* 0x0000006013137812 */ /* 0x000fe200078ef842 */
[----:B------:R-:W-:Y:S01]  /*0f60*/  IMAD.SHL.U32 R172, R3, 0x2, RZ ;  /* 0x0000000203ac7824 */ /* 0x000fe200078e00ff */
[----:B------:R-:W-:Y:S01]  /*0f70*/  USHF.R.U32.HI UR8, URZ, 0x1, UR6 ;  /* 0x000000013f087899 */ /* 0x000fe20008011606 */
[----:B------:R-:W-:Y:S01]  /*0f80*/  IMAD R8, R23, 0x4, R7 ;  /* 0x0000000417087824 */ /* 0x000fe200078e0207 */
[----:B------:R-:W-:Y:S01]  /*0f90*/  MOV R236, 0x3f800000 ;  /* 0x3f80000000ec7802 */ /* 0x000fe20000000f00 */
[----:B------:R-:W-:Y:S01]  /*0fa0*/  IMAD.SHL.U32 R173, R15, 0x2, RZ ;  /* 0x000000020fad7824 */ /* 0x000fe200078e00ff */
[----:B------:R-:W-:Y:S01]  /*0fb0*/  MOV R185, 0xff800000 ;  /* 0xff80000000b97802 */ /* 0x000fe20000000f00 */
[C---:B------:R-:W-:Y:S01]  /*0fc0*/  IMAD.SHL.U32 R4, R2.reuse, 0x2, RZ ;  /* 0x0000000202047824 */ /* 0x040fe200078e00ff */
[----:B------:R-:W-:Y:S01]  /*0fd0*/  LEA R9, R23, R8, 0x2 ;  /* 0x0000000817097211 */ /* 0x000fe200078e10ff */
[----:B------:R-:W-:Y:S01]  /*0fe0*/  IMAD.HI R17, R3, 0x2, RZ ;  /* 0x0000000203117827 */ /* 0x000fe200078e02ff */
[----:B------:R-:W-:Y:S01]  /*0ff0*/  SHF.L.U32 R3, R5, 0x1, RZ ;  /* 0x0000000105037819 */ /* 0x000fe200000006ff */
[----:B------:R-:W-:Y:S01]  /*1000*/  CS2R R144, SRZ ;  /* 0x0000000000907805 */ /* 0x000fe2000001ff00 */
[----:B------:R-:W-:Y:S01]  /*1010*/  IADD3 R172, P2, P3, R173, c[0x0][0x170], R172 ;  /* 0x00005c00adac7a10 */ /* 0x000fe20007b5e0ac */
[----:B------:R-:W-:Y:S01]  /*1020*/  IMAD R10, R23, 0x4, R9 ;  /* 0x00000004170a7824 */ /* 0x000fe200078e0209 */
[----:B------:R-:W-:Y:S01]  /*1030*/  CS2R R146, SRZ ;  /* 0x0000000000927805 */ /* 0x000fe2000001ff00 */
[----:B------:R-:W-:Y:S01]  /*1040*/  IMAD.HI R18, R15, 0x2, RZ ;  /* 0x000000020f127827 */ /* 0x000fe200078e02ff */
[----:B------:R-:W-:Y:S01]  /*1050*/  CS2R R160, SRZ ;  /* 0x0000000000a07805 */ /* 0x000fe2000001ff00 */
[----:B------:R-:W-:Y:S01]  /*1060*/  CS2R R162, SRZ ;  /* 0x0000000000a27805 */ /* 0x000fe2000001ff00 */
[C---:B------:R-:W-:Y:S01]  /*1070*/  LEA R11, R23.reuse, R10, 0x2 ;  /* 0x0000000a170b7211 */ /* 0x040fe200078e10ff */
[----:B------:R-:W-:Y:S01]  /*1080*/  IMAD.HI R2, R2, 0x2, RZ ;  /* 0x0000000202027827 */ /* 0x000fe200078e02ff */
[----:B------:R-:W-:Y:S01]  /*1090*/  IADD3.X R173, R18, c[0x0][0x174], R17, P2, P3 ;  /* 0x00005d0012ad7a10 */ /* 0x000fe200017e6411 */
[----:B------:R-:W-:Y:S01]  /*10a0*/  CS2R R128, SRZ ;  /* 0x0000000000807805 */ /* 0x000fe2000001ff00 */
[----:B------:R-:W-:Y:S01]  /*10b0*/  CS2R R130, SRZ ;  /* 0x0000000000827805 */ /* 0x000fe2000001ff00 */
[----:B------:R-:W-:Y:S01]  /*10c0*/  IMAD R12, R23, 0x4, R11 ;  /* 0x00000004170c7824 */ /* 0x000fe200078e020b */
[----:B------:R-:W-:Y:S01]  /*10d0*/  CS2R R132, SRZ ;  /* 0x0000000000847805 */ /* 0x000fe2000001ff00 */
[----:B------:R-:W-:Y:S01]  /*10e0*/  IMAD R24, R16, 0x40, R21 ;  /* 0x0000004010187824 */ /* 0x000fe200078e0215 */
[----:B------:R-:W-:Y:S01]  /*10f0*/  IADD3 R21, P0, P1, R3, c[0x0][0x168], R4 ;  /* 0x00005a0003157a10 */ /* 0x000fe2000791e004 */
[----:B------:R-:W-:Y:S01]  /*1100*/  IMAD.HI R5, R5, 0x2, RZ ;  /* 0x0000000205057827 */ /* 0x000fe200078e02ff */
[----:B------:R-:W-:Y:S01]  /*1110*/  LEA R13, R23, R12, 0x2 ;  /* 0x0000000c170d7211 */ /* 0x000fe200078e10ff */
[----:B------:R-:W-:Y:S01]  /*1120*/  CS2R R134, SRZ ;  /* 0x0000000000867805 */ /* 0x000fe2000001ff00 */
[-C--:B------:R-:W-:Y:S01]  /*1130*/  LEA R18, P2, R9, R21.reuse, 0x1 ;  /* 0x0000001509127211 */ /* 0x080fe200078408ff */
[----:B------:R-:W-:Y:S01]  /*1140*/  IMAD.SHL.U32 R20, R66, 0x80, RZ ;  /* 0x0000008042147824 */ /* 0x000fe200078e00ff */
[----:B------:R-:W-:Y:S01]  /*1150*/  IADD3.X R17, R5, c[0x0][0x16c], R2, P0, P1 ;  /* 0x00005b0005117a10 */ /* 0x000fe200007e2402 */
[C---:B------:R-:W-:Y:S01]  /*1160*/  IMAD R14, R23.reuse, 0x4, R13 ;  /* 0x00000004170e7824 */ /* 0x040fe200078e020d */
[----:B------:R-:W-:Y:S01]  /*1170*/  LEA R30, P0, R6, R21, 0x1 ;  /* 0x00000015061e7211 */ /* 0x000fe200078008ff */
[----:B------:R-:W-:Y:S01]  /*1180*/  IMAD R22, R16, 0x110, RZ ;  /* 0x0000011010167824 */ /* 0x000fe200078e02ff */
[----:B------:R-:W-:Y:S01]  /*1190*/  LOP3.LUT R20, R20, 0x800, RZ, 0xc0, !PT ;  /* 0x0000080014147812 */ /* 0x000fe200078ec0ff */
[----:B------:R-:W-:Y:S01]  /*11a0*/  IMAD R15, R23, 0x4, R14 ;  /* 0x00000004170f7824 */ /* 0x000fe200078e020e */
[----:B------:R-:W-:Y:S01]  /*11b0*/  LEA.HI.X.SX32 R31, R6, R17, 0x1, P0 ;  /* 0x00000011061f7211 */ /* 0x000fe200000f0eff */
[----:B------:R-:W-:Y:S01]  /*11c0*/  IMAD R75, R73, 0x22, RZ ;  /* 0x00000022494b7824 */ /* 0x000fe200078e02ff */
[----:B------:R-:W-:Y:S01]  /*11d0*/  LOP3.LUT R19, R22, R19, RZ, 0x3c, !PT ;  /* 0x0000001316137212 */ /* 0x000fe200078e3cff */
[----:B------:R-:W-:Y:S01]  /*11e0*/  IMAD R16, R23, 0x4, R15 ;  /* 0x0000000417107824 */ /* 0x000fe200078e020f */
[----:B------:R-:W-:Y:S01]  /*11f0*/  LEA R32, P1, R7, R21, 0x1 ;  /* 0x0000001507207211 */ /* 0x000fe200078208ff */
[----:B------:R0:W-:Y:S01]  /*1200*/  STL.64 [R1+0x1c0], R30 ;  /* 0x0001c01e01007387 */ /* 0x0001e20000100a00 */
[----:B------:R-:W-:Y:S01]  /*1210*/  IMAD R77, R73, 0x24, RZ ;  /* 0x00000024494d7824 */ /* 0x000fe200078e02ff */
[----:B------:R-:W-:Y:S01]  /*1220*/  IADD3 R74, P5, R75, R172, RZ ;  /* 0x000000ac4b4a7210 */ /* 0x000fe20007fbe0ff */
[----:B------:R-:W-:Y:S01]  /*1230*/  IMAD R4, R23, 0x4, R16 ;  /* 0x0000000417047824 */ /* 0x000fe200078e0210 */
[-C--:B------:R-:W-:Y:S01]  /*1240*/  LEA.HI.X.SX32 R33, R7, R17.reuse, 0x1, P1 ;  /* 0x0000001107217211 */ /* 0x080fe200008f0eff */
[----:B------:R-:W-:Y:S01]  /*1250*/  IMAD.IADD R3, R20, 0x1, R19 ;  /* 0x0000000114037824 */ /* 0x000fe200078e0213 */
[----:B------:R-:W-:Y:S01]  /*1260*/  LEA.HI.X.SX32 R19, R9, R17, 0x1, P2 ;  /* 0x0000001109137211 */ /* 0x000fe200010f0eff */
[----:B------:R-:W-:Y:S01]  /*1270*/  IMAD R39, R73, 0x11, RZ ;  /* 0x0000001149277824 */ /* 0x000fe200078e02ff */
[----:B------:R-:W-:Y:S01]  /*1280*/  LEA R2, R23, R4, 0x2 ;  /* 0x0000000417027211 */ /* 0x000fe200078e10ff */
[----:B------:R1:W-:Y:S01]  /*1290*/  STL.64 [R1+0x1b8], R32 ;  /* 0x0001b82001007387 */ /* 0x0003e20000100a00 */
[----:B------:R-:W-:Y:S01]  /*12a0*/  IMAD R41, R73, 0x12, RZ ;  /* 0x0000001249297824 */ /* 0x000fe200078e02ff */
[----:B------:R-:W-:Y:S01]  /*12b0*/  CS2R R152, SRZ ;  /* 0x0000000000987805 */ /* 0x000fe2000001ff00 */
[C---:B0-----:R-:W-:Y:S01]  /*12c0*/  LEA R30, P0, R8.reuse, R21, 0x1 ;  /* 0x00000015081e7211 */ /* 0x041fe200078008ff */
[----:B------:R-:W-:Y:S01]  /*12d0*/  IMAD R5, R23, 0x4, R2 ;  /* 0x0000000417057824 */ /* 0x000fe200078e0202 */
[----:B------:R-:W-:Y:S01]  /*12e0*/  LEA.HI.X.SX32 R75, R39, R173, 0x1, P5 ;  /* 0x000000ad274b7211 */ /* 0x000fe200028f0eff */
[----:B------:R-:W-:Y:S01]  /*12f0*/  IMAD R79, R73, 0x26, RZ ;  /* 0x00000026494f7824 */ /* 0x000fe200078e02ff */
[----:B------:R-:W-:Y:S01]  /*1300*/  LEA.HI.X.SX32 R31, R8, R17, 0x1, P0 ;  /* 0x00000011081f7211 */ /* 0x000fe200000f0eff */
[----:B------:R-:W-:Y:S01]  /*1310*/  IMAD R6, R23, 0x4, R5 ;  /* 0x0000000417067824 */ /* 0x000fe200078e0205 */
[----:B------:R-:W-:Y:S01]  /*1320*/  CS2R R154, SRZ ;  /* 0x00000000009a7805 */ /* 0x000fe2000001ff00 */
[----:B------:R-:W-:Y:S01]  /*1330*/  IMAD R45, R73, 0x14, RZ ;  /* 0x00000014492d7824 */ /* 0x000fe200078e02ff */
[----:B------:R-:W-:Y:S01]  /*1340*/  CS2R R164, SRZ ;  /* 0x0000000000a47805 */ /* 0x000fe2000001ff00 */
[C---:B-1----:R-:W-:Y:S01]  /*1350*/  LEA R32, P0, R10.reuse, R21, 0x1 ;  /* 0x000000150a207211 */ /* 0x042fe200078008ff */
[----:B------:R0:W-:Y:S01]  /*1360*/  STL.64 [R1+0x1b0], R30 ;  /* 0x0001b01e01007387 */ /* 0x0001e20000100a00 */
[----:B------:R-:W-:Y:S01]  /*1370*/  IMAD R7, R23, 0x4, R6 ;  /* 0x0000000417077824 */ /* 0x000fe200078e0206 */
[----:B------:R-:W-:Y:S01]  /*1380*/  CS2R R166, SRZ ;  /* 0x0000000000a67805 */ /* 0x000fe2000001ff00 */
[----:B------:R-:W-:Y:S01]  /*1390*/  LEA.HI.X.SX32 R33, R10, R17, 0x1, P0 ;  /* 0x000000110a217211 */ /* 0x000fe200000f0eff */
[----:B------:R1:W-:Y:S01]  /*13a0*/  STL.64 [R1+0x1a8], R18 ;  /* 0x0001a81201007387 */ /* 0x0003e20000100a00 */
[----:B------:R-:W-:Y:S01]  /*13b0*/  IMAD R25, R73, 0xa, RZ ;  /* 0x0000000a49197824 */ /* 0x000fe200078e02ff */
[----:B------:R-:W-:Y:S01]  /*13c0*/  LEA R8, R23, R7, 0x2 ;  /* 0x0000000717087211 */ /* 0x000fe200078e10ff */
[C---:B------:R-:W-:Y:S01]  /*13d0*/  IMAD R81, R73.reuse, 0x28, RZ ;  /* 0x0000002849517824 */ /* 0x040fe200078e02ff */
[----:B------:R2:W-:Y:S01]  /*13e0*/  STL.64 [R1+0x1a0], R32 ;  /* 0x0001a02001007387 */ /* 0x0005e20000100a00 */
[----:B------:R-:W-:Y:S01]  /*13f0*/  IMAD R43, R73, 0x13, RZ ;  /* 0x00000013492b7824 */ /* 0x000fe200078e02ff */
[----:B------:R-:W-:Y:S01]  /*1400*/  CS2R R156, SRZ ;  /* 0x00000000009c7805 */ /* 0x000fe2000001ff00 */
[----:B------:R-:W-:Y:S01]  /*1410*/  IMAD R9, R23, 0x4, R8 ;  /* 0x0000000417097824 */ /* 0x000fe200078e0208 */
[-C--:B0-----:R-:W-:Y:S01]  /*1420*/  LEA R30, P1, R11, R21.reuse, 0x1 ;  /* 0x000000150b1e7211 */ /* 0x081fe200078208ff */
[----:B------:R-:W-:Y:S01]  /*1430*/  IMAD R83, R73, 0x2a, RZ ;  /* 0x0000002a49537824 */ /* 0x000fe200078e02ff */
[----:B------:R-:W-:Y:S01]  /*1440*/  CS2R R158, SRZ ;  /* 0x00000000009e7805 */ /* 0x000fe2000001ff00 */
[----:B------:R-:W-:Y:S01]  /*1450*/  IMAD R10, R23, 0x4, R9 ;  /* 0x00000004170a7824 */ /* 0x000fe200078e0209 */
[C---:B-1----:R-:W-:Y:S01]  /*1460*/  LEA R18, P2, R12.reuse, R21, 0x1 ;  /* 0x000000150c127211 */ /* 0x042fe200078408ff */
[----:B------:R-:W-:Y:S01]  /*1470*/  IMAD R49, R73, 0x16, RZ ;  /* 0x0000001649317824 */ /* 0x000fe200078e02ff */
[-C--:B------:R-:W-:Y:S01]  /*1480*/  LEA.HI.X.SX32 R31, R11, R17.reuse, 0x1, P1 ;  /* 0x000000110b1f7211 */ /* 0x080fe200008f0eff */
[----:B------:R-:W-:Y:S01]  /*1490*/  IMAD R11, R23, 0x4, R10 ;  /* 0x00000004170b7824 */ /* 0x000fe200078e020a */
[----:B------:R-:W-:Y:S01]  /*14a0*/  LEA.HI.X.SX32 R19, R12, R17, 0x1, P2 ;  /* 0x000000110c137211 */ /* 0x000fe200010f0eff */
[----:B------:R-:W-:Y:S01]  /*14b0*/  IMAD R47, R73, 0x15, RZ ;  /* 0x00000015492f7824 */ /* 0x000fe200078e02ff */
[----:B--2---:R-:W-:Y:S01]  /*14c0*/  LEA R32, P0, R13, R21, 0x1 ;  /* 0x000000150d207211 */ /* 0x004fe200078008ff */
[----:B------:R0:W-:Y:S01]  /*14d0*/  STL.64 [R1+0x198], R30 ;  /* 0x0001981e01007387 */ /* 0x0001e20000100a00 */
[----:B------:R-:W-:Y:S01]  /*14e0*/  LEA R12, R23, R11, 0x2 ;  /* 0x0000000b170c7211 */ /* 0x000fe200078e10ff */
[----:B------:R-:W-:Y:S01]  /*14f0*/  IMAD R27, R73, 0xb, RZ ;  /* 0x0000000b491b7824 */ /* 0x000fe200078e02ff */
[----:B------:R-:W-:Y:S01]  /*1500*/  LEA.HI.X.SX32 R33, R13, R17, 0x1, P0 ;  /* 0x000000110d217211 */ /* 0x000fe200000f0eff */
[----:B------:R1:W-:Y:S01]  /*1510*/  STL.64 [R1+0x190], R18 ;  /* 0x0001901201007387 */ /* 0x0003e20000100a00 */
[----:B------:R-:W-:Y:S01]  /*1520*/  IMAD R85, R73, 0x2c, RZ ;  /* 0x0000002c49557824 */ /* 0x000fe200078e02ff */
[-C--:B------:R-:W-:Y:S01]  /*1530*/  IADD3 R82, P4, R83, R172.reuse, RZ ;  /* 0x000000ac53527210 */ /* 0x080fe20007f9e0ff */
[C---:B------:R-:W-:Y:S01]  /*1540*/  IMAD R87, R73.reuse, 0x2e, RZ ;  /* 0x0000002e49577824 */ /* 0x040fe200078e02ff */
[----:B------:R2:W-:Y:S01]  /*1550*/  STL.64 [R1+0x188], R32 ;  /* 0x0001882001007387 */ /* 0x0005e20000100a00 */
[----:B------:R-:W-:Y:S01]  /*1560*/  IMAD R89, R73, 0x30, RZ ;  /* 0x0000003049597824 */ /* 0x000fe200078e02ff */
[----:B------:R-:W-:Y:S01]  /*1570*/  LEA.HI.X.SX32 R83, R47, R173, 0x1, P4 ;  /* 0x000000ad2f537211 */ /* 0x000fe200020f0eff */
[C---:B------:R-:W-:Y:S01]  /*1580*/  IMAD R51, R73.reuse, 0x17, RZ ;  /* 0x0000001749337824 */ /* 0x040fe200078e02ff */
[CC--:B0-----:R-:W-:Y:S01]  /*1590*/  LEA R30, P1, R14.reuse, R21.reuse, 0x1 ;  /* 0x000000150e1e7211 */ /* 0x0c1fe200078208ff */
[----:B------:R-:W-:Y:S01]  /*15a0*/  IMAD R29, R73, 0xc, RZ ;  /* 0x0000000c491d7824 */ /* 0x000fe200078e02ff */
[-C--:B------:R-:W-:Y:S01]  /*15b0*/  IADD3 R84, P6, R85, R172.reuse, RZ ;  /* 0x000000ac55547210 */ /* 0x080fe20007fde0ff */
[----:B------:R-:W-:Y:S01]  /*15c0*/  IMAD R53, R73, 0x18, RZ ;  /* 0x0000001849357824 */ /* 0x000fe200078e02ff */
[----:B-1----:R-:W-:Y:S01]  /*15d0*/  LEA R18, P2, R15, R21, 0x1 ;  /* 0x000000150f127211 */ /* 0x002fe200078408ff */
[C---:B------:R-:W-:Y:S01]  /*15e0*/  IMAD R91, R73.reuse, 0x32, RZ ;  /* 0x00000032495b7824 */ /* 0x040fe200078e02ff */
[-C--:B------:R-:W-:Y:S01]  /*15f0*/  LEA.HI.X.SX32 R31, R14, R17.reuse, 0x1, P1 ;  /* 0x000000110e1f7211 */ /* 0x080fe200008f0eff */
[----:B------:R-:W-:Y:S01]  /*1600*/  IMAD R57, R73, 0x1a, RZ ;  /* 0x0000001a49397824 */ /* 0x000fe200078e02ff */
[----:B------:R-:W-:Y:S01]  /*1610*/  LEA.HI.X.SX32 R19, R15, R17, 0x1, P2 ;  /* 0x000000110f137211 */ /* 0x000fe200010f0eff */
[----:B------:R-:W-:Y:S01]  /*1620*/  IMAD R55, R73, 0x19, RZ ;  /* 0x0000001949377824 */ /* 0x000fe200078e02ff */
[C---:B--2---:R-:W-:Y:S01]  /*1630*/  LEA R32, P0, R16.reuse, R21, 0x1 ;  /* 0x0000001510207211 */ /* 0x044fe200078008ff */
[----:B------:R0:W-:Y:S01]  /*1640*/  STL.64 [R1+0x180], R30 ;  /* 0x0001801e01007387 */ /* 0x0001e20000100a00 */
[----:B------:R-:W-:Y:S01]  /*1650*/  LEA.HI.X.SX32 R85, R49, R173, 0x1, P6 ;  /* 0x000000ad31557211 */ /* 0x000fe200030f0eff */
[C---:B------:R-:W-:Y:S01]  /*1660*/  IMAD R251, R73.reuse, 0x34, RZ ;  /* 0x0000003449fb7824 */ /* 0x040fe200078e02ff */
[----:B------:R-:W-:Y:S01]  /*1670*/  LEA.HI.X.SX32 R33, R16, R17, 0x1, P0 ;  /* 0x0000001110217211 */ /* 0x000fe200000f0eff */
[----:B------:R1:W-:Y:S01]  /*1680*/  STL.64 [R1+0x178], R18 ;  /* 0x0001781201007387 */ /* 0x0003e20000100a00 */
[C---:B------:R-:W-:Y:S01]  /*1690*/  IMAD R249, R73.reuse, 0x36, RZ ;  /* 0x0000003649f97824 */ /* 0x040fe200078e02ff */
[----:B------:R-:W-:Y:S01]  /*16a0*/  CS2R R68, SRZ ;  /* 0x0000000000447805 */ /* 0x000fe2000001ff00 */
[C---:B------:R-:W-:Y:S01]  /*16b0*/  IMAD R59, R73.reuse, 0x1b, RZ ;  /* 0x0000001b493b7824 */ /* 0x040fe200078e02ff */
[----:B------:R2:W-:Y:S01]  /*16c0*/  STL.64 [R1+0x170], R32 ;  /* 0x0001702001007387 */ /* 0x0005e20000100a00 */
[----:B------:R-:W-:Y:S01]  /*16d0*/  IMAD R61, R73, 0x1c, RZ ;  /* 0x0000001c493d7824 */ /* 0x000fe200078e02ff */
[----:B------:R-:W-:Y:S01]  /*16e0*/  IADD3 R248, P4, R249, R172, RZ ;  /* 0x000000acf9f87210 */ /* 0x000fe20007f9e0ff */
[C---:B------:R-:W-:Y:S01]  /*16f0*/  IMAD R65, R73.reuse, 0x1e, RZ ;  /* 0x0000001e49417824 */ /* 0x040fe200078e02ff */
[----:B0-----:R-:W-:Y:S01]  /*1700*/  LEA R30, P1, R4, R21, 0x1 ;  /* 0x00000015041e7211 */ /* 0x001fe200078208ff */
[----:B------:R-:W-:Y:S01]  /*1710*/  IMAD R247, R73, 0x38, RZ ;  /* 0x0000003849f77824 */ /* 0x000fe200078e02ff */
[----:B------:R-:W-:Y:S01]  /*1720*/  LEA.HI.X.SX32 R249, R59, R173, 0x1, P4 ;  /* 0x000000ad3bf97211 */ /* 0x000fe200020f0eff */
[C---:B------:R-:W-:Y:S01]  /*1730*/  IMAD R245, R73.reuse, 0x3a, RZ ;  /* 0x0000003a49f57824 */ /* 0x040fe200078e02ff */
[----:B-1----:R-:W-:Y:S01]  /*1740*/  LEA R18, P2, R2, R21, 0x1 ;  /* 0x0000001502127211 */ /* 0x002fe200078408ff */
[C---:B------:R-:W-:Y:S01]  /*1750*/  IMAD R35, R73.reuse, 0xf, RZ ;  /* 0x0000000f49237824 */ /* 0x040fe200078e02ff */
[-C--:B------:R-:W-:Y:S01]  /*1760*/  LEA.HI.X.SX32 R31, R4, R17.reuse, 0x1, P1 ;  /* 0x00000011041f7211 */ /* 0x080fe200008f0eff */
[----:B------:R-:W-:Y:S01]  /*1770*/  IMAD R63, R73, 0x1d, RZ ;  /* 0x0000001d493f7824 */ /* 0x000fe200078e02ff */
[----:B------:R-:W-:Y:S01]  /*1780*/  LEA.HI.X.SX32 R19, R2, R17, 0x1, P2 ;  /* 0x0000001102137211 */ /* 0x000fe200010f0eff */
[----:B------:R-:W-:Y:S01]  /*1790*/  IMAD R2, R23, 0x4, R12 ;  /* 0x0000000417027824 */ /* 0x000fe200078e020c */
[----:B------:R-:W-:Y:S01]  /*17a0*/  LEA R14, P2, R7, R21, 0x1 ;  /* 0x00000015070e7211 */ /* 0x000fe200078408ff */
[----:B------:R0:W-:Y:S01]  /*17b0*/  STL.64 [R1+0x168], R30 ;  /* 0x0001681e01007387 */ /* 0x0001e20000100a00 */
[----:B--2---:R-:W-:Y:S01]  /*17c0*/  IMAD R33, R73, 0xe, RZ ;  /* 0x0000000e49217824 */ /* 0x004fe200078e02ff */
[----:B------:R-:W-:Y:S01]  /*17d0*/  CS2R R70, SRZ ;  /* 0x0000000000467805 */ /* 0x000fe2000001ff00 */
[----:B------:R-:W-:Y:S01]  /*17e0*/  LEA.HI.X.SX32 R15, R7, R17, 0x1, P2 ;  /* 0x00000011070f7211 */ /* 0x000fe200010f0eff */
[----:B------:R1:W-:Y:S01]  /*17f0*/  STL.64 [R1+0x160], R18 ;  /* 0x0001601201007387 */ /* 0x0003e20000100a00 */
[----:B------:R-:W-:Y:S01]  /*1800*/  IMAD R4, R23, 0x4, R2 ;  /* 0x0000000417047824 */ /* 0x000fe200078e0202 */
[----:B------:R-:W-:Y:S01]  /*1810*/  UMOV UR4, URZ ;  /* 0x0000003f00047c82 */ /* 0x000fe20008000000 */
[----:B------:R-:W-:-:S02]  /*1820*/  IMAD.SHL.U32 R37, R73, 0x10, RZ ;  /* 0x0000001049257824 */ /* 0x000fc400078e00ff */
[C---:B------:R-:W-:Y:S02]  /*1830*/  IMAD R243, R73.reuse, 0x3c, RZ ;  /* 0x0000003c49f37824 */ /* 0x040fe400078e02ff */
[----:B------:R-:W-:Y:S01]  /*1840*/  IMAD R241, R73, 0x3e, RZ ;  /* 0x0000003e49f17824 */ /* 0x000fe200078e02ff */
[-C--:B0-----:R-:W-:Y:S01]  /*1850*/  LEA R30, P0, R5, R21.reuse, 0x1 ;  /* 0x00000015051e7211 */ /* 0x081fe200078008ff */
[----:B------:R-:W-:Y:S02]  /*1860*/  IMAD R67, R73, 0x1f, RZ ;  /* 0x0000001f49437824 */ /* 0x000fe400078e02ff */
[----:B------:R-:W-:Y:S01]  /*1870*/  IMAD.MOV.U32 R195, RZ, RZ, -0x800000 ;  /* 0xff800000ffc37424 */ /* 0x000fe200078e00ff */
[C---:B-1----:R-:W-:Y:S01]  /*1880*/  LEA R18, P1, R6.reuse, R21, 0x1 ;  /* 0x0000001506127211 */ /* 0x042fe200078208ff */
[----:B------:R-:W-:Y:S01]  /*1890*/  IMAD.MOV.U32 R238, RZ, RZ, 0x3f800000 ;  /* 0x3f800000ffee7424 */ /* 0x000fe200078e00ff */
[-C--:B------:R-:W-:Y:S01]  /*18a0*/  LEA.HI.X.SX32 R31, R5, R17.reuse, 0x1, P0 ;  /* 0x00000011051f7211 */ /* 0x080fe200000f0eff */
[----:B------:R-:W-:Y:S01]  /*18b0*/  IMAD R5, R23, 0x4, R4 ;  /* 0x0000000417057824 */ /* 0x000fe200078e0204 */
[----:B------:R-:W-:Y:S01]  /*18c0*/  LEA.HI.X.SX32 R19, R6, R17, 0x1, P1 ;  /* 0x0000001106137211 */ /* 0x000fe200008f0eff */
[----:B------:R-:W-:-:S02]  /*18d0*/  IMAD.MOV.U32 R237, RZ, RZ, 0x3f800000 ;  /* 0x3f800000ffed7424 */ /* 0x000fc400078e00ff */
[----:B------:R0:W-:Y:S01]  /*18e0*/  STL.64 [R1+0x158], R30 ;  /* 0x0001581e01007387 */ /* 0x0001e20000100a00 */
[C---:B------:R-:W-:Y:S01]  /*18f0*/  LEA R6, R23.reuse, R5, 0x2 ;  /* 0x0000000517067211 */ /* 0x040fe200078e10ff */
[----:B------:R-:W-:Y:S02]  /*1900*/  IMAD.MOV.U32 R235, RZ, RZ, 0x3f800000 ;  /* 0x3f800000ffeb7424 */ /* 0x000fe400078e00ff */
[----:B------:R1:W-:Y:S01]  /*1910*/  STL.64 [R1+0x150], R18 ;  /* 0x0001501201007387 */ /* 0x0003e20000100a00 */
[----:B------:R-:W-:Y:S02]  /*1920*/  IMAD.MOV.U32 R190, RZ, RZ, -0x800000 ;  /* 0xff800000ffbe7424 */ /* 0x000fe400078e00ff */
[----:B------:R-:W-:Y:S01]  /*1930*/  IMAD R7, R23, 0x4, R6 ;  /* 0x0000000417077824 */ /* 0x000fe200078e0206 */
[----:B------:R2:W-:Y:S01]  /*1940*/  STL.64 [R1+0x148], R14 ;  /* 0x0001480e01007387 */ /* 0x0005e20000100a00 */
[----:B------:R-:W-:Y:S01]  /*1950*/  IMAD.MOV.U32 R183, RZ, RZ, -0x800000 ;  /* 0xff800000ffb77424 */ /* 0x000fe200078e00ff */
[----:B0-----:R-:W-:-:S02]  /*1960*/  LEA R30, P0, R8, R21, 0x1 ;  /* 0x00000015081e7211 */ /* 0x001fc400078008ff */
[----:B-1----:R-:W-:Y:S02]  /*1970*/  LEA R18, P1, R9, R21, 0x1 ;  /* 0x0000001509127211 */ /* 0x002fe400078208ff */
[----:B------:R-:W-:Y:S01]  /*1980*/  LEA.HI.X.SX32 R31, R8, R17, 0x1, P0 ;  /* 0x00000011081f7211 */ /* 0x000fe200000f0eff */
[----:B------:R-:W-:Y:S01]  /*1990*/  IMAD R8, R23, 0x4, R7 ;  /* 0x0000000417087824 */ /* 0x000fe200078e0207 */
[C---:B--2---:R-:W-:Y:S02]  /*19a0*/  LEA R14, P2, R10.reuse, R21, 0x1 ;  /* 0x000000150a0e7211 */ /* 0x044fe400078408ff */
[-C--:B------:R-:W-:Y:S01]  /*19b0*/  LEA.HI.X.SX32 R19, R9, R17.reuse, 0x1, P1 ;  /* 0x0000001109137211 */ /* 0x080fe200008f0eff */
[----:B------:R0:W-:Y:S01]  /*19c0*/  STL.64 [R1+0x140], R30 ;  /* 0x0001401e01007387 */ /* 0x0001e20000100a00 */
[----:B------:R-:W-:-:S03]  /*19d0*/  LEA.HI.X.SX32 R15, R10, R17, 0x1, P2 ;  /* 0x000000110a0f7211 */ /* 0x000fc600010f0eff */
[----:B------:R1:W-:Y:S04]  /*19e0*/  STL.64 [R1+0x138], R18 ;  /* 0x0001381201007387 */ /* 0x0003e80000100a00 */
[----:B------:R2:W-:Y:S01]  /*19f0*/  STL.64 [R1+0x130], R14 ;  /* 0x0001300e01007387 */ /* 0x0005e20000100a00 */
[----:B0-----:R-:W-:-:S04]  /*1a00*/  LEA R30, P0, R11, R21, 0x1 ;  /* 0x000000150b1e7211 */ /* 0x001fc800078008ff */
[----:B------:R-:W-:Y:S02]  /*1a10*/  LEA.HI.X.SX32 R31, R11, R17, 0x1, P0 ;  /* 0x000000110b1f7211 */ /* 0x000fe400000f0eff */
[-C--:B-1----:R-:W-:Y:S02]  /*1a20*/  LEA R18, P1, R12, R21.reuse, 0x1 ;  /* 0x000000150c127211 */ /* 0x082fe400078208ff */
[----:B--2---:R-:W-:Y:S01]  /*1a30*/  LEA R14, P2, R2, R21, 0x1 ;  /* 0x00000015020e7211 */ /* 0x004fe200078408ff */
[----:B------:R0:W-:Y:S01]  /*1a40*/  STL.64 [R1+0x128], R30 ;  /* 0x0001281e01007387 */ /* 0x0001e20000100a00 */
[-C--:B------:R-:W-:Y:S02]  /*1a50*/  LEA.HI.X.SX32 R19, R12, R17.reuse, 0x1, P1 ;  /* 0x000000110c137211 */ /* 0x080fe400008f0eff */
[----:B------:R-:W-:Y:S01]  /*1a60*/  LEA.HI.X.SX32 R15, R2, R17, 0x1, P2 ;  /* 0x00000011020f7211 */ /* 0x000fe200010f0eff */
[----:B------:R-:W-:Y:S01]  /*1a70*/  IMAD R2, R23, 0x4, R8 ;  /* 0x0000000417027824 */ /* 0x000fe200078e0208 */
[----:B------:R-:W-:-:S02]  /*1a80*/  LEA R12, P1, R5, R21, 0x1 ;  /* 0x00000015050c7211 */ /* 0x000fc400078208ff */
[C---:B------:R-:W-:Y:S01]  /*1a90*/  LEA R10, P2, R6.reuse, R21, 0x1 ;  /* 0x00000015060a7211 */ /* 0x040fe200078408ff */
[----:B------:R1:W-:Y:S01]  /*1aa0*/  STL.64 [R1+0x118], R14 ;  /* 0x0001180e01007387 */ /* 0x0003e20000100a00 */
[----:B------:R-:W-:Y:S02]  /*1ab0*/  LEA R9, R23, R2, 0x2 ;  /* 0x0000000217097211 */ /* 0x000fe400078e10ff */
[-C--:B------:R-:W-:Y:S01]  /*1ac0*/  LEA.HI.X.SX32 R13, R5, R17.reuse, 0x1, P1 ;  /* 0x00000011050d7211 */ /* 0x080fe200008f0eff */
[----:B------:R2:W-:Y:S01]  /*1ad0*/  STL.64 [R1+0x120], R18 ;  /* 0x0001201201007387 */ /* 0x0005e20000100a00 */
[----:B------:R-:W-:Y:S01]  /*1ae0*/  LEA.HI.X.SX32 R11, R6, R17, 0x1, P2 ;  /* 0x00000011060b7211 */ /* 0x000fe200010f0eff */
[----:B0-----:R-:W-:Y:S01]  /*1af0*/  IMAD R31, R73, 0xd, RZ ;  /* 0x0000000d491f7824 */ /* 0x001fe200078e02ff */
[----:B-1----:R-:W-:-:S04]  /*1b00*/  LEA R14, P0, R4, R21, 0x1 ;  /* 0x00000015040e7211 */ /* 0x002fc800078008ff */
[----:B------:R-:W-:Y:S01]  /*1b10*/  LEA.HI.X.SX32 R15, R4, R17, 0x1, P0 ;  /* 0x00000011040f7211 */ /* 0x000fe200000f0eff */
[----:B------:R-:W-:Y:S02]  /*1b20*/  IMAD R4, R23, 0x4, R9 ;  /* 0x0000000417047824 */ /* 0x000fe400078e0209 */
[----:B--2---:R-:W-:Y:S02]  /*1b30*/  IMAD R19, R73, 0x7, RZ ;  /* 0x0000000749137824 */ /* 0x004fe400078e02ff */
[----:B------:R0:W-:Y:S01]  /*1b40*/  STL.64 [R1+0x110], R14 ;  /* 0x0001100e01007387 */ /* 0x0001e20000100a00 */
[----:B------:R-:W-:-:S03]  /*1b50*/  IMAD R5, R23, 0x4, R4 ;  /* 0x0000000417057824 */ /* 0x000fc600078e0204 */
[----:B------:R1:W-:Y:S04]  /*1b60*/  STL.64 [R1+0x108], R12 ;  /* 0x0001080c01007387 */ /* 0x0003e80000100a00 */
[----:B------:R2:W-:Y:S01]  /*1b70*/  STL.64 [R1+0x100], R10 ;  /* 0x0001000a01007387 */ /* 0x0005e20000100a00 */
[CC--:B0-----:R-:W-:Y:S02]  /*1b80*/  LEA R14, P0, R7.reuse, R21.reuse, 0x1 ;  /* 0x00000015070e7211 */ /* 0x0c1fe400078008ff */
[----:B-1----:R-:W-:Y:S02]  /*1b90*/  LEA R12, P1, R8, R21, 0x1 ;  /* 0x00000015080c7211 */ /* 0x002fe400078208ff */
[----:B------:R-:W-:Y:S02]  /*1ba0*/  LEA.HI.X.SX32 R15, R7, R17, 0x1, P0 ;  /* 0x00000011070f7211 */ /* 0x000fe400000f0eff */
[----:B--2---:R-:W-:-:S02]  /*1bb0*/  LEA R10, P2, R2, R21, 0x1 ;  /* 0x00000015020a7211 */ /* 0x004fc400078408ff */
[-C--:B------:R-:W-:Y:S01]  /*1bc0*/  LEA.HI.X.SX32 R13, R8, R17.reuse, 0x1, P1 ;  /* 0x00000011080d7211 */ /* 0x080fe200008f0eff */
[----:B------:R0:W-:Y:S01]  /*1bd0*/  STL.64 [R1+0xf8], R14 ;  /* 0x0000f80e01007387 */ /* 0x0001e20000100a00 */
[----:B------:R-:W-:Y:S01]  /*1be0*/  LEA.HI.X.SX32 R11, R2, R17, 0x1, P2 ;  /* 0x00000011020b7211 */ /* 0x000fe200010f0eff */
[----:B------:R-:W-:Y:S01]  /*1bf0*/  IMAD R2, R23, 0x4, R5 ;  /* 0x0000000417027824 */ /* 0x000fe200078e0205 */
[----:B------:R-:W-:Y:S01]  /*1c00*/  SHF.R.S32.HI R8, RZ, 0x6, R66 ;  /* 0x00000006ff087819 */ /* 0x000fe20000011442 */
[----:B------:R1:W-:Y:S01]  /*1c10*/  STL.64 [R1+0xf0], R12 ;  /* 0x0000f00c01007387 */ /* 0x0003e20000100a00 */
[----:B------:R-:W-:Y:S02]  /*1c20*/  IMAD R23, R73, 0x9, RZ ;  /* 0x0000000949177824 */ /* 0x000fe400078e02ff */
[----:B------:R-:W-:Y:S01]  /*1c30*/  LEA R6, P3, R2, R21, 0x1 ;  /* 0x0000001502067211 */ /* 0x000fe200078608ff */
[----:B------:R2:W-:Y:S01]  /*1c40*/  STL.64 [R1+0xe8], R10 ;  /* 0x0000e80a01007387 */ /* 0x0005e20000100a00 */
[----:B------:R-:W-:-:S02]  /*1c50*/  SGXT R8, R8, 0x1 ;  /* 0x000000010808781a */ /* 0x000fc40000000200 */
[----:B------:R-:W-:Y:S01]  /*1c60*/  LEA.HI.X.SX32 R7, R2, R17, 0x1, P3 ;  /* 0x0000001102077211 */ /* 0x000fe200018f0eff */
[----:B------:R-:W-:Y:S01]  /*1c70*/  IMAD.MOV.U32 R2, RZ, RZ, RZ ;  /* 0x000000ffff027224 */ /* 0x000fe200078e00ff */
[-C--:B0-----:R-:W-:Y:S02]  /*1c80*/  LEA R14, P0, R9, R21.reuse, 0x1 ;  /* 0x00000015090e7211 */ /* 0x081fe400078008ff */
[-C--:B------:R-:W-:Y:S02]  /*1c90*/  IADD3 R76, P3, R77, R172.reuse, RZ ;  /* 0x000000ac4d4c7210 */ /* 0x080fe40007f7e0ff */
[C---:B-1----:R-:W-:Y:S02]  /*1ca0*/  LEA R12, P1, R4.reuse, R21, 0x1 ;  /* 0x00000015040c7211 */ /* 0x042fe400078208ff */
[----:B------:R-:W-:Y:S01]  /*1cb0*/  LEA.HI.X.SX32 R15, R9, R17, 0x1, P0 ;  /* 0x00000011090f7211 */ /* 0x000fe200000f0eff */
[----:B------:R-:W-:Y:S01]  /*1cc0*/  IMAD.SHL.U32 R9, R73, 0x2, RZ ;  /* 0x0000000249097824 */ /* 0x000fe200078e00ff */
[----:B--2---:R-:W-:Y:S01]  /*1cd0*/  LEA R10, P2, R5, R21, 0x1 ;  /* 0x00000015050a7211 */ /* 0x004fe200078408ff */
[----:B------:R-:W-:Y:S01]  /*1ce0*/  IMAD.SHL.U32 R21, R73, 0x8, RZ ;  /* 0x0000000849157824 */ /* 0x000fe200078e00ff */
[-C--:B------:R-:W-:Y:S01]  /*1cf0*/  LEA.HI.X.SX32 R13, R4, R17.reuse, 0x1, P1 ;  /* 0x00000011040d7211 */ /* 0x080fe200008f0eff */
[----:B------:R0:W-:Y:S01]  /*1d00*/  STL.64 [R1+0xe0], R14 ;  /* 0x0000e00e01007387 */ /* 0x0001e20000100a00 */
[----:B------:R-:W-:Y:S01]  /*1d10*/  LEA.HI.X.SX32 R11, R5, R17, 0x1, P2 ;  /* 0x00000011050b7211 */ /* 0x000fe200010f0eff */
[----:B------:R-:W-:Y:S01]  /*1d20*/  IMAD R17, R73, 0x6, RZ ;  /* 0x0000000649117824 */ /* 0x000fe200078e02ff */
[C---:B------:R-:W-:Y:S01]  /*1d30*/  LEA.HI.X.SX32 R77, R41.reuse, R173, 0x1, P3 ;  /* 0x000000ad294d7211 */ /* 0x040fe200018f0eff */
[----:B------:R-:W-:Y:S01]  /*1d40*/  STL.64 [R1+0xd8], R12 ;  /* 0x0000d80c01007387 */ /* 0x000fe20000100a00 */
[----:B------:R-:W-:-:S02]  /*1d50*/  IADD3 R94, P0, R41, R172, RZ ;  /* 0x000000ac295e7210 */ /* 0x000fc40007f1e0ff */
[-C--:B------:R-:W-:Y:S01]  /*1d60*/  IADD3 R92, P1, R79, R172.reuse, RZ ;  /* 0x000000ac4f5c7210 */ /* 0x080fe20007f3e0ff */
[----:B------:R1:W-:Y:S01]  /*1d70*/  STL.64 [R1+0xd0], R10 ;  /* 0x0000d00a01007387 */ /* 0x0003e20000100a00 */
[-C--:B------:R-:W-:Y:S02]  /*1d80*/  LEA.HI.X.SX32 R95, R23, R173.reuse, 0x1, P0 ;  /* 0x000000ad175f7211 */ /* 0x080fe400000f0eff */
[-C--:B------:R-:W-:Y:S01]  /*1d90*/  IADD3 R78, P0, R25, R172.reuse, RZ ;  /* 0x000000ac194e7210 */ /* 0x080fe20007f1e0ff */
[----:B------:R2:W-:Y:S01]  /*1da0*/  STL.64 [R1+0xc8], R6 ;  /* 0x0000c80601007387 */ /* 0x0005e20000100a00 */
[----:B0-----:R-:W-:Y:S01]  /*1db0*/  IMAD R15, R73, 0x5, RZ ;  /* 0x00000005490f7824 */ /* 0x001fe200078e02ff */
[----:B------:R-:W-:Y:S02]  /*1dc0*/  IADD3 R80, P2, R81, R172, RZ ;  /* 0x000000ac51507210 */ /* 0x000fe40007f5e0ff */
[----:B------:R0:W-:Y:S01]  /*1dd0*/  STL.64 [R1+0x40], R74 ;  /* 0x0000404a01007387 */ /* 0x0001e20000100a00 */
[----:B------:R-:W-:-:S02]  /*1de0*/  LEA.HI.X.SX32 R93, R43, R173, 0x1, P1 ;  /* 0x000000ad2b5d7211 */ /* 0x000fc400008f0eff */
[-C--:B------:R-:W-:Y:S01]  /*1df0*/  LEA.HI.X.SX32 R79, R15, R173.reuse, 0x1, P0 ;  /* 0x000000ad0f4f7211 */ /* 0x080fe200000f0eff */
[----:B------:R3:W-:Y:S01]  /*1e00*/  STL.64 [R1+0x38], R76 ;  /* 0x0000384c01007387 */ /* 0x0007e20000100a00 */
[----:B------:R-:W-:Y:S01]  /*1e10*/  LEA.HI.X.SX32 R81, R45, R173, 0x1, P2 ;  /* 0x000000ad2d517211 */ /* 0x000fe200010f0eff */
[----:B-1----:R-:W-:Y:S01]  /*1e20*/  IMAD R11, R73, 0x3, RZ ;  /* 0x00000003490b7824 */ /* 0x002fe200078e02ff */
[-C--:B------:R-:W-:Y:S01]  /*1e30*/  IADD3 R38, P1, R89, R172.reuse, RZ ;  /* 0x000000ac59267210 */ /* 0x080fe20007f3e0ff */
[----:B------:R-:W-:Y:S01]  /*1e40*/  STL.64 [R1+0x80], R94 ;  /* 0x0000805e01007387 */ /* 0x000fe20000100a00 */
[----:B--2---:R-:W-:Y:S02]  /*1e50*/  LOP3.LUT R6, R24, 0x30, R26, 0x78, !PT ;  /* 0x0000003018067812 */ /* 0x004fe400078e781a */
[-C--:B------:R-:W-:Y:S01]  /*1e60*/  IADD3 R24, P6, R29, R172.reuse, RZ ;  /* 0x000000ac1d187210 */ /* 0x080fe20007fde0ff */
[----:B------:R-:W-:Y:S01]  /*1e70*/  STL.64 [R1+0x30], R92 ;  /* 0x0000305c01007387 */ /* 0x000fe20000100a00 */
[----:B0-----:R-:W-:-:S02]  /*1e80*/  IADD3 R74, P5, R87, R172, RZ ;  /* 0x000000ac574a7210 */ /* 0x001fc40007fbe0ff */
[----:B------:R-:W-:Y:S01]  /*1e90*/  LOP3.LUT R5, R22, 0x30, R26, 0x78, !PT ;  /* 0x0000003016057812 */ /* 0x000fe200078e781a */
[----:B------:R-:W-:Y:S01]  /*1ea0*/  STL.64 [R1+0xa0], R78 ;  /* 0x0000a04e01007387 */ /* 0x000fe20000100a00 */
[-C--:B---3--:R-:W-:Y:S02]  /*1eb0*/  IADD3 R76, P3, R45, R172.reuse, RZ ;  /* 0x000000ac2d4c7210 */ /* 0x088fe40007f7e0ff */
[-C--:B------:R-:W-:Y:S02]  /*1ec0*/  LEA.HI.X.SX32 R75, R51, R173.reuse, 0x1, P5 ;  /* 0x000000ad334b7211 */ /* 0x080fe400028f0eff */
[-C--:B------:R-:W-:Y:S02]  /*1ed0*/  LEA.HI.X.SX32 R77, R25, R173.reuse, 0x1, P3 ;  /* 0x000000ad194d7211 */ /* 0x080fe400018f0eff */
[-C--:B------:R-:W-:Y:S02]  /*1ee0*/  IADD3 R14, P3, R49, R172.reuse, RZ ;  /* 0x000000ac310e7210 */ /* 0x080fe40007f7e0ff */
[----:B------:R-:W-:Y:S01]  /*1ef0*/  IADD3 R22, P0, R91, R172, RZ ;  /* 0x000000ac5b167210 */ /* 0x000fe20007f1e0ff */
[----:B------:R-:W-:Y:S01]  /*1f00*/  STL.64 [R1+0x78], R76 ;  /* 0x0000784c01007387 */ /* 0x000fe20000100a00 */
[----:B------:R-:W-:-:S02]  /*1f10*/  LEA.HI.X.SX32 R15, R27, R173, 0x1, P3 ;  /* 0x000000ad1b0f7211 */ /* 0x000fc400018f0eff */
[-C--:B------:R-:W-:Y:S01]  /*1f20*/  IADD3 R40, P3, R17, R172.reuse, RZ ;  /* 0x000000ac11287210 */ /* 0x080fe20007f7e0ff */
[----:B------:R-:W-:Y:S01]  /*1f30*/  STL.64 [R1+0x28], R80 ;  /* 0x0000285001007387 */ /* 0x000fe20000100a00 */
[-C--:B------:R-:W-:Y:S02]  /*1f40*/  LEA.HI.X.SX32 R39, R53, R173.reuse, 0x1, P1 ;  /* 0x000000ad35277211 */ /* 0x080fe400008f0eff */
[-C--:B------:R-:W-:Y:S01]  /*1f50*/  LEA.HI.X.SX32 R41, R11, R173.reuse, 0x1, P3 ;  /* 0x000000ad0b297211 */ /* 0x080fe200018f0eff */
[----:B------:R-:W-:Y:S01]  /*1f60*/  STL.64 [R1+0x20], R82 ;  /* 0x0000205201007387 */ /* 0x000fe20000100a00 */
[-C--:B------:R-:W-:Y:S02]  /*1f70*/  LEA.HI.X.SX32 R25, R17, R173.reuse, 0x1, P6 ;  /* 0x000000ad11197211 */ /* 0x080fe400030f0eff */
[----:B------:R-:W-:Y:S01]  /*1f80*/  IADD3 R10, P1, R57, R172, RZ ;  /* 0x000000ac390a7210 */ /* 0x000fe20007f3e0ff */
[----:B------:R0:W-:Y:S01]  /*1f90*/  STL.64 [R1+0x70], R14 ;  /* 0x0000700e01007387 */ /* 0x0001e20000100a00 */
[----:B------:R-:W-:-:S02]  /*1fa0*/  LEA.HI.X.SX32 R23, R55, R173, 0x1, P0 ;  /* 0x000000ad37177211 */ /* 0x000fc400000f0eff */
[-C--:B------:R-:W-:Y:S01]  /*1fb0*/  IADD3 R250, P2, R251, R172.reuse, RZ ;  /* 0x000000acfbfa7210 */ /* 0x080fe20007f5e0ff */
[----:B------:R-:W-:Y:S01]  /*1fc0*/  STL.64 [R1+0x18], R84 ;  /* 0x0000185401007387 */ /* 0x000fe20000100a00 */
[-C--:B------:R-:W-:Y:S02]  /*1fd0*/  LEA.HI.X.SX32 R11, R31, R173.reuse, 0x1, P1 ;  /* 0x000000ad1f0b7211 */ /* 0x080fe400008f0eff */
[-C--:B------:R-:W-:Y:S01]  /*1fe0*/  IADD3 R16, P1, R33, R172.reuse, RZ ;  /* 0x000000ac21107210 */ /* 0x080fe20007f3e0ff */
[----:B------:R-:W-:Y:S01]  /*1ff0*/  STL.64 [R1+0x10], R74 ;  /* 0x0000104a01007387 */ /* 0x000fe20000100a00 */
[-C--:B------:R-:W-:Y:S02]  /*2000*/  LEA.HI.X.SX32 R251, R57, R173.reuse, 0x1, P2 ;  /* 0x000000ad39fb7211 */ /* 0x080fe400010f0eff */
[----:B------:R-:W-:Y:S01]  /*2010*/  LEA.HI.X.SX32 R17, R19, R173, 0x1, P1 ;  /* 0x000000ad13117211 */ /* 0x000fe200008f0eff */
[----:B------:R-:W-:Y:S01]  /*2020*/  STL.64 [R1+0xb0], R40 ;  /* 0x0000b02801007387 */ /* 0x000fe20000100a00 */
[----:B0-----:R-:W-:-:S02]  /*2030*/  IADD3 R14, P5, R53, R172, RZ ;  /* 0x000000ac350e7210 */ /* 0x001fc40007fbe0ff */
[-C--:B------:R-:W-:Y:S01]  /*2040*/  IADD3 R246, P3, R247, R172.reuse, RZ ;  /* 0x000000acf7f67210 */ /* 0x080fe20007f7e0ff */
[----:B------:R-:W-:Y:S01]  /*2050*/  STL.64 [R1+0x98], R24 ;  /* 0x0000981801007387 */ /* 0x000fe20000100a00 */
[-C--:B------:R-:W-:Y:S02]  /*2060*/  LEA.HI.X.SX32 R15, R29, R173.reuse, 0x1, P5 ;  /* 0x000000ad1d0f7211 */ /* 0x080fe400028f0eff */
[----:B------:R-:W-:Y:S02]  /*2070*/  LEA.HI R7, R28, UR8, RZ, 0x1e ;  /* 0x000000081c077c11 */ /* 0x000fe4000f8ff0ff */
[----:B------:R-:W-:Y:S01]  /*2080*/  IADD3 R244, P6, R245, R172, RZ ;  /* 0x000000acf5f47210 */ /* 0x000fe20007fde0ff */
[----:B------:R0:W-:Y:S01]  /*2090*/  STL.64 [R1+0x68], R14 ;  /* 0x0000680e01007387 */ /* 0x0001e20000100a00 */
[-C--:B------:R-:W-:Y:S02]  /*20a0*/  LEA.HI.X.SX32 R247, R61, R173.reuse, 0x1, P3 ;  /* 0x000000ad3df77211 */ /* 0x080fe400018f0eff */
[----:B------:R-:W-:Y:S01]  /*20b0*/  SHF.L.U32 R13, R73, 0x2, RZ ;  /* 0x00000002490d7819 */ /* 0x000fe200000006ff */
[----:B------:R-:W-:Y:S01]  /*20c0*/  STL.64 [R1+0x8], R38 ;  /* 0x0000082601007387 */ /* 0x000fe20000100a00 */
[----:B------:R-:W-:Y:S01]  /*20d0*/  IADD3 R7, R7, UR5, RZ ;  /* 0x0000000507077c10 */ /* 0x000fe2000fffe0ff */
[----:B------:R-:W-:Y:S01]  /*20e0*/  UMOV UR5, URZ ;  /* 0x0000003f00057c82 */ /* 0x000fe20008000000 */
[----:B------:R-:W-:Y:S01]  /*20f0*/  LEA.HI.X.SX32 R245, R63, R173, 0x1, P6 ;  /* 0x000000ad3ff57211 */ /* 0x000fe200030f0eff */
[----:B------:R1:W-:Y:S01]  /*2100*/  STL.64 [R1], R22 ;  /* 0x0000001601007387 */ /* 0x0003e20000100a00 */
[----:B------:R-:W-:-:S02]  /*2110*/  LOP3.LUT R8, R8, 0x90, RZ, 0xc0, !PT ;  /* 0x0000009008087812 */ /* 0x000fc400078ec0ff */
[-C--:B------:R-:W-:Y:S01]  /*2120*/  IADD3 R242, P5, R243, R172.reuse, RZ ;  /* 0x000000acf3f27210 */ /* 0x080fe20007fbe0ff */
[----:B------:R2:W-:Y:S01]  /*2130*/  STL.64 [R1+0x60], R10 ;  /* 0x0000600a01007387 */ /* 0x0005e20000100a00 */
[-C--:B0-----:R-:W-:Y:S02]  /*2140*/  IADD3 R14, P2, R61, R172.reuse, RZ ;  /* 0x000000ac3d0e7210 */ /* 0x081fe40007f5e0ff */
[-C--:B------:R-:W-:Y:S01]  /*2150*/  IADD3 R240, P0, R241, R172.reuse, RZ ;  /* 0x000000acf1f07210 */ /* 0x080fe20007f1e0ff */
[----:B------:R0:W-:Y:S01]  /*2160*/  STL.64 [R1+0x90], R16 ;  /* 0x0000901001007387 */ /* 0x0001e20000100a00 */
[-C--:B------:R-:W-:Y:S02]  /*2170*/  LEA.HI.X.SX32 R15, R33, R173.reuse, 0x1, P2 ;  /* 0x000000ad210f7211 */ /* 0x080fe400010f0eff */
[-C--:B------:R-:W-:Y:S02]  /*2180*/  LEA R18, P2, R73, R172.reuse, 0x2 ;  /* 0x000000ac49127211 */ /* 0x080fe400078410ff */
[C---:B-1----:R-:W-:Y:S01]  /*2190*/  IADD3 R22, P1, R9.reuse, R172, RZ ;  /* 0x000000ac09167210 */ /* 0x042fe20007f3e0ff */
[----:B------:R1:W-:Y:S01]  /*21a0*/  STL.64 [R1+0x58], R14 ;  /* 0x0000580e01007387 */ /* 0x0003e20000100a00 */
[----:B------:R-:W-:-:S02]  /*21b0*/  LEA.HI.X.SX32 R19, R9, R173, 0x1, P2 ;  /* 0x000000ad09137211 */ /* 0x000fc400010f0eff */
[-C--:B--2---:R-:W-:Y:S02]  /*21c0*/  IADD3 R10, P4, R65, R172.reuse, RZ ;  /* 0x000000ac410a7210 */ /* 0x084fe40007f9e0ff */
[-C--:B------:R-:W-:Y:S02]  /*21d0*/  LEA.HI.X.SX32 R23, R73, R173.reuse, 0x1, P1 ;  /* 0x000000ad49177211 */ /* 0x080fe400008f0eff */
[----:B------:R-:W-:Y:S02]  /*21e0*/  LEA.HI.X.SX32 R11, R35, R173, 0x1, P4 ;  /* 0x000000ad230b7211 */ /* 0x000fe400020f0eff */
[CC--:B0-----:R-:W-:Y:S02]  /*21f0*/  LEA R16, P3, R73.reuse, R172.reuse, 0x3 ;  /* 0x000000ac49107211 */ /* 0x0c1fe400078618ff */
[----:B------:R-:W-:Y:S01]  /*2200*/  LOP3.LUT R8, R8, 0x7e, R26, 0x78, !PT ;  /* 0x0000007e08087812 */ /* 0x000fe200078e781a */
[----:B------:R0:W-:Y:S01]  /*2210*/  STL.64 [R1+0x50], R10 ;  /* 0x0000500a01007387 */ /* 0x0001e20000100a00 */
[----:B-1----:R-:W-:-:S02]  /*2220*/  LEA R14, P6, R73, R172, 0x4 ;  /* 0x000000ac490e7211 */ /* 0x002fc400078c20ff */
[-C--:B------:R-:W-:Y:S01]  /*2230*/  LEA.HI.X.SX32 R17, R13, R173.reuse, 0x1, P3 ;  /* 0x000000ad0d117211 */ /* 0x080fe200018f0eff */
[----:B------:R1:W-:Y:S01]  /*2240*/  STL.64 [R1+0xc0], R22 ;  /* 0x0000c01601007387 */ /* 0x0003e20000100a00 */
[----:B------:R-:W-:Y:S02]  /*2250*/  LEA.HI.X.SX32 R15, R21, R173, 0x1, P6 ;  /* 0x000000ad150f7211 */ /* 0x000fe400030f0eff */
[----:B------:R-:W-:Y:S01]  /*2260*/  MOV R4, RZ ;  /* 0x000000ff00047202 */ /* 0x000fe20000000f00 */
[----:B------:R1:W-:Y:S01]  /*2270*/  STL.64 [R1+0xb8], R18 ;  /* 0x0000b81201007387 */ /* 0x0003e20000100a00 */
[C---:B------:R-:W-:Y:S02]  /*2280*/  IADD3 R252, R7.reuse, 0x40, RZ ;  /* 0x0000004007fc7810 */ /* 0x040fe40007ffe0ff */
[----:B------:R-:W-:Y:S01]  /*2290*/  IADD3 R239, R7, 0x8, RZ ;  /* 0x0000000807ef7810 */ /* 0x000fe20007ffe0ff */
[----:B------:R1:W-:Y:S01]  /*22a0*/  STL.64 [R1+0xa8], R16 ;  /* 0x0000a81001007387 */ /* 0x0003e20000100a00 */
[----:B0-----:R-:W-:-:S02]  /*22b0*/  LEA R10, P4, R73, R172, 0x5 ;  /* 0x000000ac490a7211 */ /* 0x001fc400078828ff */
[----:B------:R-:W-:Y:S01]  /*22c0*/  IADD3 R11, R7, 0x48, RZ ;  /* 0x00000048070b7810 */ /* 0x000fe20007ffe0ff */
[----:B------:R1:W-:Y:S01]  /*22d0*/  STL.64 [R1+0x88], R14 ;  /* 0x0000880e01007387 */ /* 0x0003e20000100a00 */
[----:B------:R-:W-:Y:S02]  /*22e0*/  LOP3.LUT R11, R5, 0x40, RZ, 0x3c, !PT ;  /* 0x00000040050b7812 */ /* 0x000fe400078e3cff */
[-C--:B------:R-:W-:Y:S02]  /*22f0*/  LEA.HI.X.SX32 R11, R37, R173.reuse, 0x1, P4 ;  /* 0x000000ad250b7211 */ /* 0x080fe400020f0eff */
[-C--:B------:R-:W-:Y:S02]  /*2300*/  LEA.HI.X.SX32 R243, R65, R173.reuse, 0x1, P5 ;  /* 0x000000ad41f37211 */ /* 0x080fe400028f0eff */
[----:B------:R-:W-:Y:S01]  /*2310*/  LEA.HI.X.SX32 R241, R67, R173, 0x1, P0 ;  /* 0x000000ad43f17211 */ /* 0x000fe200000f0eff */
[----:B------:R1:W-:Y:S01]  /*2320*/  STL.64 [R1+0x48], R10 ;  /* 0x0000480a01007387 */ /* 0x0003e20000100a00 */
[----:B------:R-:W-:-:S03]  /*2330*/  LOP3.LUT R9, R8, 0x20, RZ, 0x3c, !PT ;  /* 0x0000002008097812 */ /* 0x000fc600078e3cff */
.L_x_1:
[----:B-1----:R-:W2:Y:S04]  /*2340*/  LDL.64 R22, [R1+0x1b8] ;  /* 0x0001b80001167983 */ /* 0x002ea80000100a00 */
[----:B------:R-:W3:Y:S04]  /*2350*/  LDL.64 R20, [R1+0x198] ;  /* 0x0001980001147983 */ /* 0x000ee80000100a00 */
[----:B------:R-:W4:Y:S04]  /*2360*/  LDL.64 R52, [R1+0x160] ;  /* 0x0001600001347983 */ /* 0x000f280000100a00 */
[----:B------:R-:W5:Y:S04]  /*2370*/  LDL.64 R54, [R1+0x168] ;  /* 0x0001680001367983 */ /* 0x000f680000100a00 */
        /* <DEDUP_REMOVED lines=25> */
[----:B------:R-:W5:Y:S01]  /*2510*/  LDL.64 R56, [R1+0xe8] ;  /* 0x0000e80001387983 */ /* 0x000f620000100a00 */
[----:B--2---:R-:W-:-:S04]  /*2520*/  IMAD.WIDE R22, R4, 0x2, R22 ;  /* 0x0000000204167825 */ /* 0x004fc800078e0216 */
[C---:B---3--:R-:W-:Y:S01]  /*2530*/  IMAD.WIDE R20, R4.reuse, 0x2, R20 ;  /* 0x0000000204147825 */ /* 0x048fe200078e0214 */
[----:B------:R4:W2:Y:S04]  /*2540*/  LDG.E.U16 R32, [R22.64] ;  /* 0x0000000a16207981 */ /* 0x0008a8000c1e1500 */
[----:B------:R5:W3:Y:S01]  /*2550*/  LDG.E.U16 R30, [R20.64] ;  /* 0x0000000a141e7981 */ /* 0x000ae2000c1e1500 */
[----:B----4-:R-:W-:-:S03]  /*2560*/  IMAD.WIDE R22, R4, 0x2, R52 ;  /* 0x0000000204167825 */ /* 0x010fc600078e0234 */
[----:B------:R-:W4:Y:S01]  /*2570*/  LDL.64 R52, [R1+0xd8] ;  /* 0x0000d80001347983 */ /* 0x000f220000100a00 */
[----:B-----5:R-:W-:-:S03]  /*2580*/  IMAD.WIDE R20, R4, 0x2, R54 ;  /* 0x0000000204147825 */ /* 0x020fc600078e0236 */
[----:B------:R-:W5:Y:S01]  /*2590*/  LDL.64 R54, [R1+0xc8] ;  /* 0x0000c80001367983 */ /* 0x000f620000100a00 */
[----:B------:R-:W-:-:S04]  /*25a0*/  IMAD.WIDE R24, R4, 0x2, R24 ;  /* 0x0000000204187825 */ /* 0x000fc800078e0218 */
[C---:B------:R-:W-:Y:S01]  /*25b0*/  IMAD.WIDE R26, R4.reuse, 0x2, R26 ;  /* 0x00000002041a7825 */ /* 0x040fe200078e021a */
[----:B------:R0:W2:Y:S03]  /*25c0*/  LDG.E.U16 R31, [R24.64] ;  /* 0x0000000a181f7981 */ /* 0x0000a6000c1e1500 */
[C---:B------:R-:W-:Y:S01]  /*25d0*/  IMAD.WIDE R28, R4.reuse, 0x2, R28 ;  /* 0x00000002041c7825 */ /* 0x040fe200078e021c */
[----:B------:R1:W2:Y:S03]  /*25e0*/  LDG.E.U16 R34, [R26.64] ;  /* 0x0000000a1a227981 */ /* 0x0002a6000c1e1500 */
[C---:B------:R-:W-:Y:S01]  /*25f0*/  IMAD.WIDE R10, R4.reuse, 0x2, R10 ;  /* 0x00000002040a7825 */ /* 0x040fe200078e020a */
[----:B------:R1:W2:Y:S03]  /*2600*/  LDG.E.U16 R33, [R28.64] ;  /* 0x0000000a1c217981 */ /* 0x0002a6000c1e1500 */
[C---:B0-----:R-:W-:Y:S01]  /*2610*/  IMAD.WIDE R24, R4.reuse, 0x2, R44 ;  /* 0x0000000204187825 */ /* 0x041fe200078e022c */
[----:B------:R0:W2:Y:S03]  /*2620*/  LDG.E.U16 R9, [R10.64] ;  /* 0x0000000a0a097981 */ /* 0x0000a6000c1e1500 */
[----:B-1----:R-:W-:-:S02]  /*2630*/  IMAD.WIDE R26, R4, 0x2, R42 ;  /* 0x00000002041a7825 */ /* 0x002fc400078e022a */
[----:B------:R1:W2:Y:S02]  /*2640*/  LDG.E.U16 R42, [R24.64] ;  /* 0x0000000a182a7981 */ /* 0x0002a4000c1e1500 */
[C---:B------:R-:W-:Y:S02]  /*2650*/  IMAD.WIDE R28, R4.reuse, 0x2, R40 ;  /* 0x00000002041c7825 */ /* 0x040fe400078e0228 */
[----:B------:R1:W2:Y:S02]  /*2660*/  LDG.E.U16 R41, [R22.64] ;  /* 0x0000000a16297981 */ /* 0x0002a4000c1e1500 */
[C---:B0-----:R-:W-:Y:S02]  /*2670*/  IMAD.WIDE R10, R4.reuse, 0x2, R36 ;  /* 0x00000002040a7825 */ /* 0x041fe400078e0224 */
[----:B------:R0:W2:Y:S02]  /*2680*/  LDG.E.U16 R43, [R26.64] ;  /* 0x0000000a1a2b7981 */ /* 0x0000a4000c1e1500 */
[----:B------:R-:W-:-:S02]  /*2690*/  IMAD.WIDE R14, R4, 0x2, R14 ;  /* 0x00000002040e7825 */ /* 0x000fc400078e020e */
[----:B------:R0:W3:Y:S02]  /*26a0*/  LDG.E.U16 R44, [R28.64] ;  /* 0x0000000a1c2c7981 */ /* 0x0000e4000c1e1500 */
[C---:B------:R-:W-:Y:S02]  /*26b0*/  IMAD.WIDE R18, R4.reuse, 0x2, R18 ;  /* 0x0000000204127825 */ /* 0x040fe400078e0212 */
[----:B------:R0:W3:Y:S02]  /*26c0*/  LDG.E.U16 R35, [R10.64] ;  /* 0x0000000a0a237981 */ /* 0x0000e4000c1e1500 */
[C---:B------:R-:W-:Y:S02]  /*26d0*/  IMAD.WIDE R16, R4.reuse, 0x2, R16 ;  /* 0x0000000204107825 */ /* 0x040fe400078e0210 */
[----:B------:R0:W3:Y:S02]  /*26e0*/  LDG.E.U16 R37, [R14.64] ;  /* 0x0000000a0e257981 */ /* 0x0000e4000c1e1500 */
[----:B-1----:R-:W-:-:S02]  /*26f0*/  IMAD.WIDE R22, R4, 0x2, R72 ;  /* 0x0000000204167825 */ /* 0x002fc400078e0248 */
[----:B------:R1:W3:Y:S02]  /*2700*/  LDG.E.U16 R39, [R18.64] ;  /* 0x0000000a12277981 */ /* 0x0002e4000c1e1500 */
[C---:B------:R-:W-:Y:S02]  /*2710*/  IMAD.WIDE R24, R4.reuse, 0x2, R66 ;  /* 0x0000000204187825 */ /* 0x040fe400078e0242 */
[----:B------:R1:W3:Y:S02]  /*2720*/  LDG.E.U16 R40, [R20.64] ;  /* 0x0000000a14287981 */ /* 0x0002e4000c1e1500 */
[C---:B0-----:R-:W-:Y:S02]  /*2730*/  IMAD.WIDE R26, R4.reuse, 0x2, R64 ;  /* 0x00000002041a7825 */ /* 0x041fe400078e0240 */
[----:B------:R0:W3:Y:S02]  /*2740*/  LDG.E.U16 R38, [R16.64] ;  /* 0x0000000a10267981 */ /* 0x0000e4000c1e1500 */
[----:B------:R-:W-:-:S02]  /*2750*/  IMAD.WIDE R28, R4, 0x2, R50 ;  /* 0x00000002041c7825 */ /* 0x000fc400078e0232 */
[----:B------:R0:W3:Y:S02]  /*2760*/  LDG.E.U16 R23, [R22.64] ;  /* 0x0000000a16177981 */ /* 0x0000e4000c1e1500 */
[C---:B------:R-:W-:Y:S02]  /*2770*/  IMAD.WIDE R10, R4.reuse, 0x2, R80 ;  /* 0x00000002040a7825 */ /* 0x040fe400078e0250 */
[----:B------:R-:W3:Y:S02]  /*2780*/  LDG.E.U16 R25, [R24.64] ;  /* 0x0000000a18197981 */ /* 0x000ee4000c1e1500 */
[C---:B------:R-:W-:Y:S02]  /*2790*/  IMAD.WIDE R14, R4.reuse, 0x2, R76 ;  /* 0x00000002040e7825 */ /* 0x040fe400078e024c */
[----:B------:R0:W3:Y:S02]  /*27a0*/  LDG.E.U16 R45, [R10.64] ;  /* 0x0000000a0a2d7981 */ /* 0x0000e4000c1e1500 */
[----:B-1----:R-:W-:-:S02]  /*27b0*/  IMAD.WIDE R18, R4, 0x2, R46 ;  /* 0x0000000204127825 */ /* 0x002fc400078e022e */
[----:B------:R1:W3:Y:S02]  /*27c0*/  LDG.E.U16 R47, [R14.64] ;  /* 0x0000000a0e2f7981 */ /* 0x0002e4000c1e1500 */
[C---:B------:R-:W-:Y:S02]  /*27d0*/  IMAD.WIDE R20, R4.reuse, 0x2, R74 ;  /* 0x0000000204147825 */ /* 0x040fe400078e024a */
[----:B------:R1:W3:Y:S02]  /*27e0*/  LDG.E.U16 R27, [R26.64] ;  /* 0x0000000a1a1b7981 */ /* 0x0002e4000c1e1500 */
[C---:B0-----:R-:W-:Y:S02]  /*27f0*/  IMAD.WIDE R16, R4.reuse, 0x2, R48 ;  /* 0x0000000204107825 */ /* 0x041fe400078e0230 */
[----:B------:R4:W3:Y:S04]  /*2800*/  LDG.E.U16 R49, [R18.64] ;  /* 0x0000000a12317981 */ /* 0x0008e8000c1e1500 */
[----:B------:R5:W3:Y:S04]  /*2810*/  LDG.E.U16 R51, [R20.64] ;  /* 0x0000000a14337981 */ /* 0x000ae8000c1e1500 */
[----:B------:R-:W3:Y:S01]  /*2820*/  LDG.E.U16 R29, [R28.64] ;  /* 0x0000000a1c1d7981 */ /* 0x000ee2000c1e1500 */
[----:B------:R-:W-:-:S03]  /*2830*/  IMAD.WIDE R12, R4, 0x2, R12 ;  /* 0x00000002040c7825 */ /* 0x000fc600078e020c */
[----:B------:R0:W3:Y:S04]  /*2840*/  LDG.E.U16 R48, [R16.64] ;  /* 0x0000000a10307981 */ /* 0x0000e8000c1e1500 */
[----:B------:R0:W3:Y:S01]  /*2850*/  LDG.E.U16 R36, [R12.64] ;  /* 0x0000000a0c247981 */ /* 0x0000e2000c1e1500 */
[----:B------:R-:W-:Y:S01]  /*2860*/  IMAD.WIDE R10, R4, 0x2, R62 ;  /* 0x00000002040a7825 */ /* 0x000fe200078e023e */
[----:B------:R-:W-:Y:S02]  /*2870*/  LOP3.LUT R22, R8, 0x20, RZ, 0x3c, !PT ;  /* 0x0000002008167812 */ /* 0x000fe400078e3cff */
[----:B------:R-:W3:Y:S01]  /*2880*/  LDL.64 R64, [R1+0x80] ;  /* 0x0000800001407983 */ /* 0x000ee20000100a00 */
[----:B-1----:R-:W-:-:S03]  /*2890*/  IMAD.WIDE R14, R4, 0x2, R58 ;  /* 0x00000002040e7825 */ /* 0x002fc600078e023a */
[----:B------:R-:W3:Y:S01]  /*28a0*/  LDG.E.U16 R50, [R10.64] ;  /* 0x0000000a0a327981 */ /* 0x000ee2000c1e1500 */
[----:B0-----:R-:W-:-:S03]  /*28b0*/  IMAD.WIDE R12, R4, 0x2, R78 ;  /* 0x00000002040c7825 */ /* 0x001fc600078e024e */
[----:B------:R-:W3:Y:S01]  /*28c0*/  LDG.E.U16 R14, [R14.64] ;  /* 0x0000000a0e0e7981 */ /* 0x000ee2000c1e1500 */
[----:B------:R-:W-:-:S03]  /*28d0*/  IMAD.WIDE R16, R4, 0x2, R56 ;  /* 0x0000000204107825 */ /* 0x000fc600078e0238 */
[----:B------:R0:W3:Y:S04]  /*28e0*/  LDG.E.U16 R46, [R12.64] ;  /* 0x0000000a0c2e7981 */ /* 0x0000e8000c1e1500 */
[----:B------:R-:W3:Y:S04]  /*28f0*/  LDG.E.U16 R16, [R16.64] ;  /* 0x0000000a10107981 */ /* 0x000ee8000c1e1500 */
[----:B------:R-:W3:Y:S01]  /*2900*/  LDL.64 R56, [R1+0x68] ;  /* 0x0000680001387983 */ /* 0x000ee20000100a00 */
[----:B0-----:R-:W-:-:S03]  /*2910*/  IMAD.WIDE R12, R4, 0x2, R60 ;  /* 0x00000002040c7825 */ /* 0x001fc600078e023c */
[----:B------:R-:W3:Y:S04]  /*2920*/  LDL.64 R76, [R1+0xb8] ;  /* 0x0000b800014c7983 */ /* 0x000ee80000100a00 */
[----:B------:R-:W3:Y:S04]  /*2930*/  LDL.64 R62, [R1+0x78] ;  /* 0x00007800013e7983 */ /* 0x000ee80000100a00 */
[----:B------:R-:W3:Y:S04]  /*2940*/  LDL.64 R58, [R1+0x98] ;  /* 0x00009800013a7983 */ /* 0x000ee80000100a00 */
[----:B------:R-:W3:Y:S04]  /*2950*/  LDL.64 R66, [R1+0xa0] ;  /* 0x0000a00001427983 */ /* 0x000ee80000100a00 */
[----:B------:R-:W3:Y:S04]  /*2960*/  LDL.64 R60, [R1+0x70] ;  /* 0x00007000013c7983 */ /* 0x000ee80000100a00 */
[----:B------:R-:W3:Y:S04]  /*2970*/  LDL.64 R72, [R1+0xa8] ;  /* 0x0000a80001487983 */ /* 0x000ee80000100a00 */
[----:B------:R-:W3:Y:S01]  /*2980*/  LDL.64 R74, [R1+0xb0] ;  /* 0x0000b000014a7983 */ /* 0x000ee20000100a00 */
[----:B----4-:R-:W-:-:S03]  /*2990*/  IMAD.WIDE R18, R4, 0x2, R52 ;  /* 0x0000000204127825 */ /* 0x010fc600078e0234 */
[----:B------:R0:W4:Y:S01]  /*29a0*/  LDG.E.U16 R52, [R12.64] ;  /* 0x0000000a0c347981 */ /* 0x000122000c1e1500 */
[----:B-----5:R-:W-:-:S03]  /*29b0*/  IMAD.WIDE R20, R4, 0x2, R54 ;  /* 0x0000000204147825 */ /* 0x020fc600078e0236 */
[----:B------:R-:W5:Y:S04]  /*29c0*/  LDG.E.U16 R18, [R18.64] ;  /* 0x0000000a12127981 */ /* 0x000f68000c1e1500 */
[----:B------:R-:W5:Y:S04]  /*29d0*/  LDG.E.U16 R26, [R20.64] ;  /* 0x0000000a141a7981 */ /* 0x000f68000c1e1500 */
[----:B------:R-:W-:Y:S06]  /*29e0*/  BAR.SYNC.DEFER_BLOCKING 0x0 ;  /* 0x0000000000007b1d */ /* 0x000fec0000010000 */
[----:B0-----:R-:W5:Y:S04]  /*29f0*/  LDL.64 R12, [R1+0xc0] ;  /* 0x0000c000010c7983 */ /* 0x001f680000100a00 */
[----:B------:R-:W5:Y:S04]  /*2a00*/  LDL.64 R54, [R1+0x88] ;  /* 0x0000880001367983 */ /* 0x000f680000100a00 */
[----:B--2---:R-:W-:Y:S04]  /*2a10*/  STS.U16 [R8+0x2000], R9 ;  /* 0x0020000908007388 */ /* 0x004fe80000000400 */
[----:B------:R-:W-:Y:S04]  /*2a20*/  STS.U16 [R8+0x2200], R31 ;  /* 0x0022001f08007388 */ /* 0x000fe80000000400 */
[----:B------:R-:W-:Y:S04]  /*2a30*/  STS.U16 [R8+0x2400], R33 ;  /* 0x0024002108007388 */ /* 0x000fe80000000400 */
[----:B---3--:R-:W-:Y:S04]  /*2a40*/  STS.U16 [R8+0x2600], R35 ;  /* 0x0026002308007388 */ /* 0x008fe80000000400 */
[----:B------:R-:W-:Y:S04]  /*2a50*/  STS.U16 [R8+0x2800], R37 ;  /* 0x0028002508007388 */ /* 0x000fe80000000400 */
        /* <DEDUP_REMOVED lines=13> */
[----:B------:R1:W-:Y:S04]  /*2b30*/  STS.U16 [R22+0x2500], R30 ;  /* 0x0025001e16007388 */ /* 0x0003e80000000400 */
[----:B0-----:R-:W2:Y:S04]  /*2b40*/  LDL.64 R32, [R1+0x60] ;  /* 0x0000600001207983 */ /* 0x001ea80000100a00 */
[----:B------:R-:W3:Y:S04]  /*2b50*/  LDL.64 R28, [R1+0x48] ;  /* 0x00004800011c7983 */ /* 0x000ee80000100a00 */
[----:B-1----:R-:W2:Y:S04]  /*2b60*/  LDL.64 R30, [R1+0x58] ;  /* 0x00005800011e7983 */ /* 0x002ea80000100a00 */
[----:B------:R-:W-:Y:S04]  /*2b70*/  STS.U16 [R22+0x2700], R36 ;  /* 0x0027002416007388 */ /* 0x000fe80000000400 */
[----:B------:R-:W-:Y:S04]  /*2b80*/  STS.U16 [R22+0x2900], R38 ;  /* 0x0029002616007388 */ /* 0x000fe80000000400 */
[----:B------:R-:W-:Y:S04]  /*2b90*/  STS.U16 [R22+0x2b00], R40 ;  /* 0x002b002816007388 */ /* 0x000fe80000000400 */
[----:B------:R-:W-:Y:S04]  /*2ba0*/  STS.U16 [R22+0x2d00], R42 ;  /* 0x002d002a16007388 */ /* 0x000fe80000000400 */
[----:B------:R0:W-:Y:S04]  /*2bb0*/  STS.U16 [R22+0x2f00], R44 ;  /* 0x002f002c16007388 */ /* 0x0001e80000000400 */
[----:B------:R-:W-:Y:S04]  /*2bc0*/  STS.U16 [R22+0x3100], R46 ;  /* 0x0031002e16007388 */ /* 0x000fe80000000400 */
[----:B------:R1:W-:Y:S04]  /*2bd0*/  STS.U16 [R22+0x3300], R48 ;  /* 0x0033003016007388 */ /* 0x0003e80000000400 */
[----:B------:R-:W-:Y:S04]  /*2be0*/  STS.U16 [R22+0x3500], R50 ;  /* 0x0035003216007388 */ /* 0x000fe80000000400 */
[----:B0-----:R-:W3:Y:S04]  /*2bf0*/  LDL.64 R44, [R1+0x8] ;  /* 0x00000800012c7983 */ /* 0x001ee80000100a00 */
[----:B-1----:R-:W3:Y:S04]  /*2c00*/  LDL.64 R48, [R1+0x38] ;  /* 0x0000380001307983 */ /* 0x002ee80000100a00 */
[----:B------:R-:W3:Y:S04]  /*2c10*/  LDL.64 R38, [R1] ;  /* 0x0000000001267983 */ /* 0x000ee80000100a00 */
[----:B------:R-:W3:Y:S04]  /*2c20*/  LDL.64 R42, [R1+0x30] ;  /* 0x00003000012a7983 */ /* 0x000ee80000100a00 */
[----:B------:R-:W3:Y:S04]  /*2c30*/  LDL.64 R40, [R1+0x28] ;  /* 0x0000280001287983 */ /* 0x000ee80000100a00 */
[----:B------:R-:W3:Y:S04]  /*2c40*/  LDL.64 R36, [R1+0x20] ;  /* 0x0000200001247983 */ /* 0x000ee80000100a00 */
[----:B------:R-:W3:Y:S04]  /*2c50*/  LDL.64 R34, [R1+0x18] ;  /* 0x0000180001227983 */ /* 0x000ee80000100a00 */
[----:B----4-:R-:W-:Y:S04]  /*2c60*/  STS.U16 [R22+0x3700], R52 ;  /* 0x0037003416007388 */ /* 0x010fe80000000400 */
[----:B------:R-:W-:Y:S04]  /*2c70*/  STS.U16 [R22+0x3900], R14 ;  /* 0x0039000e16007388 */ /* 0x000fe80000000400 */
[----:B------:R-:W-:Y:S04]  /*2c80*/  STS.U16 [R22+0x3b00], R16 ;  /* 0x003b001016007388 */ /* 0x000fe80000000400 */
[----:B-----5:R-:W-:Y:S04]  /*2c90*/  STS.U16 [R22+0x3d00], R18 ;  /* 0x003d001216007388 */ /* 0x020fe80000000400 */
[----:B------:R0:W-:Y:S04]  /*2ca0*/  STS.U16 [R22+0x3f00], R26 ;  /* 0x003f001a16007388 */ /* 0x0001e80000000400 */
[----:B------:R-:W-:Y:S06]  /*2cb0*/  BAR.SYNC.DEFER_BLOCKING 0x0 ;  /* 0x0000000000007b1d */ /* 0x000fec0000010000 */
[----:B0-----:R-:W4:Y:S01]  /*2cc0*/  LDL.64 R26, [R1+0x40] ;  /* 0x00004000011a7983 */ /* 0x001f220000100a00 */
[----:B------:R-:W-:-:S04]  /*2cd0*/  IMAD.WIDE R12, R2, 0x2, R12 ;  /* 0x00000002020c7825 */ /* 0x000fc800078e020c */
[----:B------:R-:W-:-:S04]  /*2ce0*/  IMAD.WIDE R14, R2, 0x2, R64 ;  /* 0x00000002020e7825 */ /* 0x000fc800078e0240 */
[C---:B------:R-:W-:Y:S01]  /*2cf0*/  IMAD.WIDE R64, R2.reuse, 0x2, R56 ;  /* 0x0000000202407825 */ /* 0x040fe200078e0238 */
[----:B------:R0:W5:Y:S03]  /*2d00*/  LDG.E.U16 R12, [R12.64] ;  /* 0x0000000a0c0c7981 */ /* 0x000166000c1e1500 */
[C---:B--2---:R-:W-:Y:S01]  /*2d10*/  IMAD.WIDE R52, R2.reuse, 0x2, R30 ;  /* 0x0000000202347825 */ /* 0x044fe200078e021e */
[----:B0-----:R3:W2:Y:S03]  /*2d20*/  LDG.E.U16 R13, [R14.64] ;  /* 0x0000000a0e0d7981 */ /* 0x0016a6000c1e1500 */
[C---:B------:R-:W-:Y:S01]  /*2d30*/  IMAD.WIDE R56, R2.reuse, 0x2, R32 ;  /* 0x0000000202387825 */ /* 0x040fe200078e0220 */
[----:B------:R-:W2:Y:S04]  /*2d40*/  LDL.64 R30, [R1+0x50] ;  /* 0x00005000011e7983 */ /* 0x000ea80000100a00 */
[----:B------:R-:W5:Y:S01]  /*2d50*/  LDL.64 R32, [R1+0x90] ;  /* 0x0000900001207983 */ /* 0x000f620000100a00 */
[----:B---3--:R-:W-:-:S03]  /*2d60*/  IMAD.WIDE R14, R2, 0x2, R28 ;  /* 0x00000002020e7825 */ /* 0x008fc600078e021c */
[----:B------:R-:W3:Y:S01]  /*2d70*/  LDL.64 R28, [R1+0x10] ;  /* 0x00001000011c7983 */ /* 0x000ee20000100a00 */
[----:B------:R-:W-:-:S03]  /*2d80*/  IMAD.WIDE R10, R2, 0x2, R172 ;  /* 0x00000002020a7825 */ /* 0x000fc600078e02ac */
[----:B------:R0:W3:Y:S01]  /*2d90*/  LDG.E.U16 R14, [R14.64] ;  /* 0x0000000a0e0e7981 */ /* 0x0000e2000c1e1500 */
[----:B------:R-:W-:-:S03]  /*2da0*/  IMAD.WIDE R24, R2, 0x2, R76 ;  /* 0x0000000202187825 */ /* 0x000fc600078e024c */
[----:B------:R1:W3:Y:S01]  /*2db0*/  LDG.E.U16 R79, [R10.64] ;  /* 0x0000000a0a4f7981 */ /* 0x0002e2000c1e1500 */
[----:B------:R-:W-:-:S03]  /*2dc0*/  IMAD.WIDE R16, R2, 0x2, R58 ;  /* 0x0000000202107825 */ /* 0x000fc600078e023a */
[----:B------:R0:W3:Y:S01]  /*2dd0*/  LDG.E.U16 R24, [R24.64] ;  /* 0x0000000a18187981 */ /* 0x0000e2000c1e1500 */
[----:B------:R-:W-:-:S03]  /*2de0*/  IMAD.WIDE R18, R2, 0x2, R66 ;  /* 0x0000000202127825 */ /* 0x000fc600078e0242 */
[----:B------:R0:W3:Y:S01]  /*2df0*/  LDG.E.U16 R47, [R16.64] ;  /* 0x0000000a102f7981 */ /* 0x0000e2000c1e1500 */
[----:B-1----:R-:W-:-:S03]  /*2e00*/  IMAD.WIDE R10, R2, 0x2, R62 ;  /* 0x00000002020a7825 */ /* 0x002fc600078e023e */
[----:B------:R1:W3:Y:S01]  /*2e10*/  LDG.E.U16 R64, [R64.64] ;  /* 0x0000000a40407981 */ /* 0x0002e2000c1e1500 */
[----:B------:R-:W-:-:S03]  /*2e20*/  IMAD.WIDE R80, R2, 0x2, R54 ;  /* 0x0000000202507825 */ /* 0x000fc600078e0236 */
[----:B0-----:R0:W3:Y:S01]  /*2e30*/  LDG.E.U16 R25, [R10.64] ;  /* 0x0000000a0a197981 */ /* 0x0010e2000c1e1500 */
[----:B------:R-:W-:-:S03]  /*2e40*/  IMAD.WIDE R76, R2, 0x2, R60 ;  /* 0x00000002024c7825 */ /* 0x000fc600078e023c */
[----:B------:R1:W3:Y:S01]  /*2e50*/  LDG.E.U16 R55, [R18.64] ;  /* 0x0000000a12377981 */ /* 0x0002e2000c1e1500 */
[----:B------:R-:W-:-:S03]  /*2e60*/  IMAD.WIDE R16, R2, 0x2, R48 ;  /* 0x0000000202107825 */ /* 0x000fc600078e0230 */
[----:B------:R2:W3:Y:S01]  /*2e70*/  LDG.E.U16 R80, [R80.64] ;  /* 0x0000000a50507981 */ /* 0x0004e2000c1e1500 */
[----:B0-----:R-:W-:-:S03]  /*2e80*/  IMAD.WIDE R10, R2, 0x2, R44 ;  /* 0x00000002020a7825 */ /* 0x001fc600078e022c */
[----:B------:R0:W3:Y:S01]  /*2e90*/  LDG.E.U16 R76, [R76.64] ;  /* 0x0000000a4c4c7981 */ /* 0x0000e2000c1e1500 */
[----:B-1----:R-:W-:-:S03]  /*2ea0*/  IMAD.WIDE R18, R2, 0x2, R38 ;  /* 0x0000000202127825 */ /* 0x002fc600078e0226 */
[----:B------:R1:W3:Y:S01]  /*2eb0*/  LDG.E.U16 R15, [R10.64] ;  /* 0x0000000a0a0f7981 */ /* 0x0002e2000c1e1500 */
[----:B------:R-:W-:-:S03]  /*2ec0*/  IMAD.WIDE R22, R2, 0x2, R72 ;  /* 0x0000000202167825 */ /* 0x000fc600078e0248 */
[----:B------:R1:W3:Y:S01]  /*2ed0*/  LDG.E.U16 R56, [R56.64] ;  /* 0x0000000a38387981 */ /* 0x0002e2000c1e1500 */
[----:B------:R-:W-:-:S03]  /*2ee0*/  IMAD.WIDE R20, R2, 0x2, R74 ;  /* 0x0000000202147825 */ /* 0x000fc600078e024a */
[----:B0-----:R0:W3:Y:S01]  /*2ef0*/  LDG.E.U16 R77, [R16.64] ;  /* 0x0000000a104d7981 */ /* 0x0010e2000c1e1500 */
[----:B-1----:R-:W-:-:S03]  /*2f00*/  IMAD.WIDE R10, R2, 0x2, R248 ;  /* 0x00000002020a7825 */ /* 0x002fc600078e02f8 */
[----:B------:R1:W3:Y:S04]  /*2f10*/  LDG.E.U16 R59, [R22.64] ;  /* 0x0000000a163b7981 */ /* 0x0002e8000c1e1500 */
[----:B------:R1:W3:Y:S01]  /*2f20*/  LDG.E.U16 R67, [R20.64] ;  /* 0x0000000a14437981 */ /* 0x0002e2000c1e1500 */
[----:B0-----:R-:W-:-:S03]  /*2f30*/  IMAD.WIDE R16, R2, 0x2, R250 ;  /* 0x0000000202107825 */ /* 0x001fc600078e02fa */
[----:B------:R0:W3:Y:S01]  /*2f40*/  LDG.E.U16 R66, [R10.64] ;  /* 0x0000000a0a427981 */ /* 0x0000e2000c1e1500 */
[----:B-1----:R-:W-:-:S03]  /*2f50*/  IMAD.WIDE R22, R2, 0x2, R42 ;  /* 0x0000000202167825 */ /* 0x002fc600078e022a */
[----:B------:R1:W3:Y:S01]  /*2f60*/  LDG.E.U16 R78, [R16.64] ;  /* 0x0000000a104e7981 */ /* 0x0002e2000c1e1500 */
[----:B------:R-:W-:-:S03]  /*2f70*/  IMAD.WIDE R20, R2, 0x2, R40 ;  /* 0x0000000202147825 */ /* 0x000fc600078e0228 */
[----:B------:R5:W3:Y:S04]  /*2f80*/  LDG.E.U16 R65, [R22.64] ;  /* 0x0000000a16417981 */ /* 0x000ae8000c1e1500 */
[----:B------:R0:W3:Y:S01]  /*2f90*/  LDG.E.U16 R57, [R20.64] ;  /* 0x0000000a14397981 */ /* 0x0000e2000c1e1500 */
[----:B-1----:R-:W-:-:S03]  /*2fa0*/  IMAD.WIDE R16, R2, 0x2, R244 ;  /* 0x0000000202107825 */ /* 0x002fc600078e02f4 */
[----:B------:R1:W3:Y:S01]  /*2fb0*/  LDG.E.U16 R52, [R52.64] ;  /* 0x0000000a34347981 */ /* 0x0002e2000c1e1500 */
[----:B0-----:R-:W-:-:S03]  /*2fc0*/  IMAD.WIDE R10, R2, 0x2, R34 ;  /* 0x00000002020a7825 */ /* 0x001fc600078e0222 */
[----:B------:R0:W3:Y:S01]  /*2fd0*/  LDG.E.U16 R54, [R16.64] ;  /* 0x0000000a10367981 */ /* 0x0000e2000c1e1500 */
[----:B------:R-:W-:-:S03]  /*2fe0*/  IMAD.WIDE R20, R2, 0x2, R36 ;  /* 0x0000000202147825 */ /* 0x000fc600078e0224 */
[----:B------:R0:W3:Y:S01]  /*2ff0*/  LDG.E.U16 R11, [R10.64] ;  /* 0x0000000a0a0b7981 */ /* 0x0000e2000c1e1500 */
[----:B------:R-:W-:-:S03]  /*3000*/  IMAD.WIDE R44, R2, 0x2, R242 ;  /* 0x00000002022c7825 */ /* 0x000fc600078e02f2 */
[----:B-1----:R2:W3:Y:S01]  /*3010*/  LDG.E.U16 R53, [R20.64] ;  /* 0x0000000a14357981 */ /* 0x0024e2000c1e1500 */
[----:B0-----:R-:W-:-:S03]  /*3020*/  IMAD.WIDE R16, R2, 0x2, R240 ;  /* 0x0000000202107825 */ /* 0x001fc600078e02f0 */
[----:B------:R0:W3:Y:S04]  /*3030*/  LDG.E.U16 R44, [R44.64] ;  /* 0x0000000a2c2c7981 */ /* 0x0000e8000c1e1500 */
[----:B------:R1:W3:Y:S04]  /*3040*/  LDG.E.U16 R10, [R16.64] ;  /* 0x0000000a100a7981 */ /* 0x0002e8000c1e1500 */
[----:B------:R-:W-:Y:S04]  /*3050*/  LDSM.16.MT88.4 R200, [R3] ;  /* 0x0000000003c8783b */ /* 0x000fe80000004200 */
[----:B------:R-:W0:Y:S04]  /*3060*/  LDSM.16.M88.4 R124, [R6+0x2000] ;  /* 0x00200000067c783b */ /* 0x000e280000000200 */
[----:B------:R-:W-:Y:S04]  /*3070*/  LDSM.16.M88.4 R176, [R6+0x2600] ;  /* 0x0026000006b0783b */ /* 0x000fe80000000200 */
[----:B------:R-:W-:Y:S04]  /*3080*/  LDSM.16.M88.4 R60, [R6+0x2800] ;  /* 0x00280000063c783b */ /* 0x000fe80000000200 */
[----:B------:R-:W-:Y:S04]  /*3090*/  LDSM.16.M88.4 R116, [R6+0x2a00] ;  /* 0x002a00000674783b */ /* 0x000fe80000000200 */
[----:B------:R-:W-:Y:S04]  /*30a0*/  LDSM.16.MT88.4 R84, [R3+0x1000] ;  /* 0x001000000354783b */ /* 0x000fe80000004200 */
[----:B------:R-:W-:Y:S04]  /*30b0*/  LDSM.16.MT88.4 R196, [R3+0x80] ;  /* 0x0000800003c4783b */ /* 0x000fe80000004200 */
[----:B------:R-:W-:Y:S04]  /*30c0*/  LDSM.16.M88.4 R108, [R6+0x2c00] ;  /* 0x002c0000066c783b */ /* 0x000fe80000000200 */
[----:B------:R-:W-:Y:S04]  /*30d0*/  LDSM.16.MT88.4 R40, [R3+0x1080] ;  /* 0x001080000328783b */ /* 0x000fe80000004200 */
[----:B------:R-:W-:Y:S04]  /*30e0*/  LDSM.16.M88.4 R72, [R6+0x2e00] ;  /* 0x002e00000648783b */ /* 0x000fe80000000200 */
[----:B------:R-:W-:Y:S04]  /*30f0*/  LDSM.16.M88.4 R148, [R6+0x3000] ;  /* 0x003000000694783b */ /* 0x000fe80000000200 */
[----:B------:R-:W-:Y:S04]  /*3100*/  LDSM.16.M88.4 R120, [R6+0x3200] ;  /* 0x003200000678783b */ /* 0x000fe80000000200 */
[----:B------:R-:W-:Y:S04]  /*3110*/  LDSM.16.M88.4 R112, [R6+0x3400] ;  /* 0x003400000670783b */ /* 0x000fe80000000200 */
[----:B------:R-:W-:Y:S04]  /*3120*/  LDSM.16.M88.4 R88, [R6+0x3600] ;  /* 0x003600000658783b */ /* 0x000fe80000000200 */
[----:B------:R-:W-:Y:S04]  /*3130*/  LDSM.16.M88.4 R140, [R6+0x3800] ;  /* 0x00380000068c783b */ /* 0x000fe80000000200 */
[----:B------:R-:W-:Y:S01]  /*3140*/  LDSM.16.M88.4 R48, [R6+0x3c00] ;  /* 0x003c00000630783b */ /* 0x000fe20000000200 */
[----:B----4-:R-:W-:-:S06]  /*3150*/  IMAD.WIDE R26, R2, 0x2, R26 ;  /* 0x00000002021a7825 */ /* 0x010fcc00078e021a */
[----:B------:R4:W3:Y:S04]  /*3160*/  LDG.E.U16 R26, [R26.64] ;  /* 0x0000000a1a1a7981 */ /* 0x0008e8000c1e1500 */
[----:B----4-:R4:W3:Y:S02]  /*3170*/  LDG.E.U16 R27, [R18.64] ;  /* 0x0000000a121b7981 */ /* 0x0108e4000c1e1500 */
[----:B----4-:R-:W-:-:S05]  /*3180*/  IMAD.WIDE R18, R2, 0x2, R246 ;  /* 0x0000000202127825 */ /* 0x010fca00078e02f6 */
[----:B------:R3:W4:Y:S01]  /*3190*/  LDG.E.U16 R58, [R18.64] ;  /* 0x0000000a123a7981 */ /* 0x000722000c1e1500 */
[----:B--2---:R-:W-:-:S04]  /*31a0*/  IMAD.WIDE R20, R2, 0x2, R30 ;  /* 0x0000000202147825 */ /* 0x004fc800078e021e */
[C---:B-----5:R-:W-:Y:S01]  /*31b0*/  IMAD.WIDE R22, R2.reuse, 0x2, R32 ;  /* 0x0000000202167825 */ /* 0x060fe200078e0220 */
[----:B------:R2:W5:Y:S03]  /*31c0*/  LDG.E.U16 R46, [R20.64] ;  /* 0x0000000a142e7981 */ /* 0x000566000c1e1500 */
[----:B---3--:R-:W-:Y:S01]  /*31d0*/  IMAD.WIDE R18, R2, 0x2, R28 ;  /* 0x0000000202127825 */ /* 0x008fe200078e021c */
[----:B0-----:R2:W3:Y:S04]  /*31e0*/  LDG.E.U16 R45, [R22.64] ;  /* 0x0000000a162d7981 */ /* 0x0014e8000c1e1500 */
[----:B------:R1:W5:Y:S04]  /*31f0*/  LDG.E.U16 R9, [R18.64] ;  /* 0x0000000a12097981 */ /* 0x000368000c1e1500 */
[----:B------:R-:W0:Y:S04]  /*3200*/  LDSM.16.M88.4 R32, [R6+0x2200] ;  /* 0x002200000620783b */ /* 0x000e280000000200 */
[----:B------:R-:W-:Y:S04]  /*3210*/  LDSM.16.M88.4 R28, [R6+0x3a00] ;  /* 0x003a0000061c783b */ /* 0x000fe80000000200 */
[----:B-1----:R-:W1:Y:S04]  /*3220*/  LDSM.16.M88.4 R16, [R6+0x2400] ;  /* 0x002400000610783b */ /* 0x002e680000000200 */
[----:B--2---:R-:W2:Y:S04]  /*3230*/  LDSM.16.M88.4 R20, [R6+0x3e00] ;  /* 0x003e00000614783b */ /* 0x004ea80000000200 */
[----:B------:R-:W-:Y:S01]  /*3240*/  BAR.SYNC.DEFER_BLOCKING 0x0 ;  /* 0x0000000000007b1d */ /* 0x000fe20000010000 */
[----:B------:R-:W-:-:S02]  /*3250*/  LOP3.LUT R81, R0, 0x10, RZ, 0x3c, !PT ;  /* 0x0000001000517812 */ /* 0x000fc400078e3cff */
[----:B------:R-:W-:-:S03]  /*3260*/  LOP3.LUT R82, R0, 0x20, RZ, 0x3c, !PT ;  /* 0x0000002000527812 */ /* 0x000fc600078e3cff */
[----:B------:R-:W-:Y:S04]  /*3270*/  STS.U16 [R0+0x2000], R79 ;  /* 0x0020004f00007388 */ /* 0x000fe80000000400 */
[----:B------:R-:W-:Y:S04]  /*3280*/  STS.U16 [R0+0x2800], R80 ;  /* 0x0028005000007388 */ /* 0x000fe80000000400 */
[----:B------:R-:W-:Y:S04]  /*3290*/  STS.U16 [R0+0x3000], R14 ;  /* 0x0030000e00007388 */ /* 0x000fe80000000400 */
[----:B------:R-:W-:Y:S04]  /*32a0*/  STS.U16 [R0+0x3800], R15 ;  /* 0x0038000f00007388 */ /* 0x000fe80000000400 */
[----:B------:R-:W-:Y:S04]  /*32b0*/  STS.U16 [R81+0x2100], R12 ;  /* 0x0021000c51007388 */ /* 0x000fe80000000400 */
[----:B------:R1:W-:Y:S01]  /*32c0*/  STS.U16 [R81+0x2900], R13 ;  /* 0x0029000d51007388 */ /* 0x0003e20000000400 */
[C---:B------:R-:W-:Y:S08]  /*32d0*/  HMMA.16816.F32 R36, R200.reuse, R124, RZ ;  /* 0x0000007cc824723c */ /* 0x040ff000000018ff */
[C---:B0-----:R-:W-:Y:S08]  /*32e0*/  HMMA.16816.F32 R104, R200.reuse, R32, RZ ;  /* 0x00000020c868723c */ /* 0x041ff000000018ff */
[C---:B-1----:R-:W-:Y:S08]  /*32f0*/  HMMA.16816.F32 R12, R200.reuse, R16, RZ ;  /* 0x00000010c80c723c */ /* 0x042ff000000018ff */
[C---:B------:R-:W-:Y:S08]  /*3300*/  HMMA.16816.F32 R168, R200.reuse, R60, RZ ;  /* 0x0000003cc8a8723c */ /* 0x040ff000000018ff */
[C---:B------:R-:W-:Y:S08]  /*3310*/  HMMA.16816.F32 R136, R200.reuse, R116, RZ ;  /* 0x00000074c888723c */ /* 0x040ff000000018ff */
[C---:B------:R-:W-:Y:S08]  /*3320*/  HMMA.16816.F32 R96, R200.reuse, R108, RZ ;  /* 0x0000006cc860723c */ /* 0x040ff000000018ff */
[C---:B------:R-:W-:Y:S08]  /*3330*/  HMMA.16816.F32 R92, R200.reuse, R72, RZ ;  /* 0x00000048c85c723c */ /* 0x040ff000000018ff */
[----:B------:R-:W-:Y:S08]  /*3340*/  HMMA.16816.F32 R100, R200, R148, RZ ;  /* 0x00000094c864723c */ /* 0x000ff000000018ff */
[C---:B------:R-:W-:Y:S08]  /*3350*/  HMMA.16816.F32 R36, R84.reuse, R126, R36 ;  /* 0x0000007e5424723c */ /* 0x040ff00000001824 */
[----:B------:R-:W-:Y:S01]  /*3360*/  HMMA.16816.F32 R104, R84, R34, R104 ;  /* 0x000000225468723c */ /* 0x000fe20000001868 */
        /* <DEDUP_REMOVED lines=16> */
[----:B----4-:R0:W-:Y:S04]  /*3470*/  STS.U16 [R82+0x3c00], R58 ;  /* 0x003c003a52007388 */ /* 0x0101e80000000400 */
        /* <DEDUP_REMOVED lines=9> */
[----:B------:R-:W-:Y:S01]  /*3510*/  STS.U16 [R82+0x3e00], R44 ;  /* 0x003e002c52007388 */ /* 0x000fe20000000400 */
[C---:B------:R-:W-:Y:S03]  /*3520*/  HMMA.16816.F32 R24, R200.reuse, R176, RZ ;  /* 0x000000b0c818723c */ /* 0x040fe600000018ff */
[----:B---3--:R-:W-:Y:S05]  /*3530*/  STS.U16 [R81+0x2700], R45 ;  /* 0x0027002d51007388 */ /* 0x008fea0000000400 */
[C---:B------:R-:W-:Y:S01]  /*3540*/  HMMA.16816.F32 R76, R200.reuse, R120, RZ ;  /* 0x00000078c84c723c */ /* 0x040fe200000018ff */
[----:B-----5:R0:W-:Y:S04]  /*3550*/  STS.U16 [R81+0x2f00], R46 ;  /* 0x002f002e51007388 */ /* 0x0201e80000000400 */
[----:B------:R-:W-:Y:S03]  /*3560*/  STS.U16 [R81+0x3700], R9 ;  /* 0x0037000951007388 */ /* 0x000fe60000000400 */
[C---:B------:R-:W-:Y:S01]  /*3570*/  HMMA.16816.F32 R64, R200.reuse, R112, RZ ;  /* 0x00000070c840723c */ /* 0x040fe200000018ff */
[----:B------:R1:W-:Y:S07]  /*3580*/  STS.U16 [R81+0x3f00], R10 ;  /* 0x003f000a51007388 */ /* 0x0003ee0000000400 */
[C---:B------:R-:W-:Y:S08]  /*3590*/  HMMA.16816.F32 R56, R200.reuse, R88, RZ ;  /* 0x00000058c838723c */ /* 0x040ff000000018ff */
[C---:B0-----:R-:W-:Y:S08]  /*35a0*/  HMMA.16816.F32 R44, R200.reuse, R140, RZ ;  /* 0x0000008cc82c723c */ /* 0x041ff000000018ff */
[C---:B-1----:R-:W-:Y:S08]  /*35b0*/  HMMA.16816.F32 R80, R200.reuse, R28, RZ ;  /* 0x0000001cc850723c */ /* 0x042ff000000018ff */
[C---:B------:R-:W-:Y:S08]  /*35c0*/  HMMA.16816.F32 R52, R200.reuse, R48, RZ ;  /* 0x00000030c834723c */ /* 0x040ff000000018ff */
[----:B--2---:R-:W-:Y:S08]  /*35d0*/  HMMA.16816.F32 R200, R200, R20, RZ ;  /* 0x00000014c8c8723c */ /* 0x004ff000000018ff */
[C---:B------:R-:W-:Y:S08]  /*35e0*/  HMMA.16816.F32 R12, R84.reuse, R18, R12 ;  /* 0x00000012540c723c */ /* 0x040ff0000000180c */
        /* <DEDUP_REMOVED lines=12> */
[----:B------:R-:W-:Y:S08]  /*36b0*/  HMMA.16816.F32 R84, R84, R22, R200 ;  /* 0x000000165454723c */ /* 0x000ff000000018c8 */
[----:B------:R-:W-:Y:S11]  /*36c0*/  HMMA.16816.F32 R200, R196, R124, RZ ;  /* 0x0000007cc4c8723c */ /* 0x000ff600000018ff */
[----:B------:R-:W-:Y:S11]  /*36d0*/  @!UPT UIADD3 URZ, URZ, URZ, URZ ;  /* 0x0000003f3f3ff290 */ /* 0x000ff6000fffe03f */
[----:B------:R-:W-:Y:S02]  /*36e0*/  @!UPT UIADD3 URZ, URZ, URZ, URZ ;  /* 0x0000003f3f3ff290 */ /* 0x000fe4000fffe03f */
        /* <DEDUP_REMOVED lines=45> */
[----:B------:R-:W-:Y:S01]  /*39c0*/  HMMA.16816.F32 R200, R196, R140, RZ ;  /* 0x0000008cc4c8723c */ /* 0x000fe200000018ff */
[----:B------:R-:W0:Y:S11]  /*39d0*/  S2R R174, SR_TID.X ;  /* 0x0000000000ae7919 */ /* 0x000e360000002100 */
[----:B------:R-:W-:Y:S11]  /*39e0*/  @!UPT UIADD3 URZ, URZ, URZ, URZ ;  /* 0x0000003f3f3ff290 */ /* 0x000ff6000fffe03f */
[----:B------:R-:W-:Y:S01]  /*39f0*/  @!UPT UIADD3 URZ, URZ, URZ, URZ ;  /* 0x0000003f3f3ff290 */ /* 0x000fe2000fffe03f */
[----:B------:R-:W-:Y:S08]  /*3a00*/  HMMA.16816.F32 R140, R40, R142, R200 ;  /* 0x0000008e288c723c */ /* 0x000ff000000018c8 */
[----:B------:R-:W-:Y:S01]  /*3a10*/  HMMA.16816.F32 R200, R196, R28, RZ ;  /* 0x0000001cc4c8723c */ /* 0x000fe200000018ff */
[----:B0-----:R-:W-:Y:S11]  /*3a20*/  LOP3.LUT R9, R174, 0x3, RZ, 0xc0, !PT ;  /* 0x00000003ae097812 */ /* 0x001ff600078ec0ff */
[----:B------:R-:W-:Y:S11]  /*3a30*/  @!UPT UIADD3 URZ, URZ, URZ, URZ ;  /* 0x0000003f3f3ff290 */ /* 0x000ff6000fffe03f */
[----:B------:R-:W-:Y:S01]  /*3a40*/  @!UPT UIADD3 URZ, URZ, URZ, URZ ;  /* 0x0000003f3f3ff290 */ /* 0x000fe2000fffe03f */
[----:B------:R-:W-:Y:S08]  /*3a50*/  HMMA.16816.F32 R28, R40, R30, R200 ;  /* 0x0000001e281c723c */ /* 0x000ff000000018c8 */
[C---:B------:R-:W-:Y:S08]  /*3a60*/  HMMA.16816.F32 R200, R196.reuse, R48, RZ ;  /* 0x00000030c4c8723c */ /* 0x040ff000000018ff */
[----:B------:R-:W-:Y:S01]  /*3a70*/  HMMA.16816.F32 R196, R196, R20, RZ ;  /* 0x00000014c4c4723c */ /* 0x000fe200000018ff */
[----:B------:R-:W-:Y:S01]  /*3a80*/  IADD3 R174, R7, 0x48, RZ ;  /* 0x0000004807ae7810 */ /* 0x000fe20007ffe0ff */
[----:B------:R-:W-:Y:S11]  /*3a90*/  FMUL R105, R105, c[0x0][0x188] ;  /* 0x0000620069697a20 */ /* 0x000ff60000400000 */
[----:B------:R-:W-:Y:S03]  /*3aa0*/  @!UPT UIADD3 URZ, URZ, URZ, URZ ;  /* 0x0000003f3f3ff290 */ /* 0x000fe6000fffe03f */
[----:B------:R-:W-:Y:S07]  /*3ab0*/  HMMA.16816.F32 R48, R40, R50, R200 ;  /* 0x000000322830723c */ /* 0x000fee00000018c8 */
[----:B------:R-:W-:-:S04]  /*3ac0*/  LEA R203, P0, R9, UR4, 0x1 ;  /* 0x0000000409cb7c11 */ /* 0x000fc8000f8008ff */
[----:B------:R-:W-:Y:S02]  /*3ad0*/  IADD3 R9, P2, R203, 0x9, RZ ;  /* 0x00000009cb097810 */ /* 0x000fe40007f5e0ff */
[----:B------:R-:W-:Y:S02]  /*3ae0*/  IADD3.X R204, RZ, UR5, RZ, P0, !PT ;  /* 0x00000005ffcc7c10 */ /* 0x000fe400087fe4ff */
[----:B------:R-:W-:-:S03]  /*3af0*/  ISETP.GT.U32.AND P1, PT, R9, R7, PT ;  /* 0x000000070900720c */ /* 0x000fc60003f24070 */
[--C-:B------:R-:W-:Y:S01]  /*3b00*/  IMAD.X R10, RZ, RZ, R204.reuse, P2 ;  /* 0x000000ffff0a7224 */ /* 0x100fe200010e06cc */
[----:B------:R-:W-:Y:S02]  /*3b10*/  IADD3 R11, P2, R203, 0x10, RZ ;  /* 0x00000010cb0b7810 */ /* 0x000fe40007f5e0ff */
[-C--:B------:R-:W-:Y:S01]  /*3b20*/  ISETP.GT.U32.AND P3, PT, R9, R239.reuse, PT ;  /* 0x000000ef0900720c */ /* 0x080fe20003f64070 */
[----:B------:R-:W-:Y:S01]  /*3b30*/  FMUL R107, R107, c[0x0][0x188] ;  /* 0x000062006b6b7a20 */ /* 0x000fe20000400000 */
[C---:B------:R-:W-:Y:S02]  /*3b40*/  ISETP.GT.U32.AND P4, PT, R9.reuse, R252, PT ;  /* 0x000000fc0900720c */ /* 0x040fe40003f84070 */
[-C--:B------:R-:W-:Y:S01]  /*3b50*/  ISETP.GT.U32.AND P5, PT, R9, R174.reuse, PT ;  /* 0x000000ae0900720c */ /* 0x080fe20003fa4070 */
[----:B------:R-:W-:Y:S01]  /*3b60*/  IMAD.X R9, RZ, RZ, R204, P2 ;  /* 0x000000ffff097224 */ /* 0x000fe200010e06cc */
[C---:B------:R-:W-:Y:S02]  /*3b70*/  ISETP.GT.U32.AND.EX P1, PT, R10.reuse, RZ, PT, P1 ;  /* 0x000000ff0a00720c */ /* 0x040fe40003f24110 */
[----:B------:R-:W-:Y:S01]  /*3b80*/  ISETP.GT.U32.AND.EX P3, PT, R10, RZ, PT, P3 ;  /* 0x000000ff0a00720c */ /* 0x000fe20003f64130 */
[----:B------:R-:W-:Y:S01]  /*3b90*/  HMMA.16816.F32 R40, R40, R22, R196 ;  /* 0x000000162828723c */ /* 0x000fe200000018c4 */
[----:B------:R-:W-:Y:S01]  /*3ba0*/  ISETP.GT.U32.AND P0, PT, R11, R239, PT ;  /* 0x000000ef0b00720c */ /* 0x000fe20003f04070 */
[----:B------:R-:W-:Y:S01]  /*3bb0*/  FMUL R33, R33, c[0x0][0x188] ;  /* 0x0000620021217a20 */ /* 0x000fe20000400000 */
[----:B------:R-:W-:Y:S01]  /*3bc0*/  ISETP.GT.U32.AND P6, PT, R11, R7, PT ;  /* 0x000000070b00720c */ /* 0x000fe20003fc4070 */
[----:B------:R-:W-:Y:S01]  /*3bd0*/  FMUL R35, R35, c[0x0][0x188] ;  /* 0x0000620023237a20 */ /* 0x000fe20000400000 */
[----:B------:R-:W-:Y:S01]  /*3be0*/  ISETP.GT.U32.AND P2, PT, R11, R174, PT ;  /* 0x000000ae0b00720c */ /* 0x000fe20003f44070 */
[----:B------:R-:W-:Y:S01]  /*3bf0*/  FMUL R14, R14, c[0x0][0x188] ;  /* 0x000062000e0e7a20 */ /* 0x000fe20000400000 */
[----:B------:R-:W-:-:S02]  /*3c00*/  FSEL R199, R105, -INF , !P1 ;  /* 0xff80000069c77808 */ /* 0x000fc40004800000 */
[----:B------:R-:W-:Y:S02]  /*3c10*/  ISETP.GT.U32.AND P1, PT, R11, R252, PT ;  /* 0x000000fc0b00720c */ /* 0x000fe40003f24070 */
[C---:B------:R-:W-:Y:S02]  /*3c20*/  ISETP.GT.U32.AND.EX P4, PT, R10.reuse, RZ, PT, P4 ;  /* 0x000000ff0a00720c */ /* 0x040fe40003f84140 */
[----:B------:R-:W-:Y:S02]  /*3c30*/  ISETP.GT.U32.AND.EX P5, PT, R10, RZ, PT, P5 ;  /* 0x000000ff0a00720c */ /* 0x000fe40003fa4150 */
[----:B------:R-:W-:Y:S02]  /*3c40*/  FSEL R197, R107, -INF , !P3 ;  /* 0xff8000006bc57808 */ /* 0x000fe40005800000 */
[----:B------:R-:W-:Y:S02]  /*3c50*/  IADD3 R10, P3, R203, 0x11, RZ ;  /* 0x00000011cb0a7810 */ /* 0x000fe40007f7e0ff */
[C---:B------:R-:W-:Y:S01]  /*3c60*/  ISETP.GT.U32.AND.EX P0, PT, R9.reuse, RZ, PT, P0 ;  /* 0x000000ff0900720c */ /* 0x040fe20003f04100 */
[----:B------:R-:W-:Y:S01]  /*3c70*/  FMUL R12, R12, c[0x0][0x188] ;  /* 0x000062000c0c7a20 */ /* 0x000fe20000400000 */
[----:B------:R-:W-:-:S02]  /*3c80*/  ISETP.GT.U32.AND.EX P6, PT, R9, RZ, PT, P6 ;  /* 0x000000ff0900720c */ /* 0x000fc40003fc4160 */
[----:B------:R-:W-:Y:S02]  /*3c90*/  FSEL R191, R33, -INF , !P4 ;  /* 0xff80000021bf7808 */ /* 0x000fe40006000000 */
[----:B------:R-:W-:Y:S02]  /*3ca0*/  FSEL R184, R35, -INF , !P5 ;  /* 0xff80000023b87808 */ /* 0x000fe40006800000 */
[C---:B------:R-:W-:Y:S02]  /*3cb0*/  ISETP.GT.U32.AND.EX P1, PT, R9.reuse, RZ, PT, P1 ;  /* 0x000000ff0900720c */ /* 0x040fe40003f24110 */
[----:B------:R-:W-:Y:S01]  /*3cc0*/  ISETP.GT.U32.AND.EX P2, PT, R9, RZ, PT, P2 ;  /* 0x000000ff0900720c */ /* 0x000fe20003f44120 */
[----:B------:R-:W-:Y:S01]  /*3cd0*/  FMUL R9, R18, c[0x0][0x188] ;  /* 0x0000620012097a20 */ /* 0x000fe20000400000 */
[----:B------:R-:W-:Y:S01]  /*3ce0*/  ISETP.GT.U32.AND P4, PT, R10, R7, PT ;  /* 0x000000070a00720c */ /* 0x000fe20003f84070 */
[----:B------:R-:W-:Y:S01]  /*3cf0*/  FMUL R16, R16, c[0x0][0x188] ;  /* 0x0000620010107a20 */ /* 0x000fe20000400000 */
[----:B------:R-:W-:-:S02]  /*3d00*/  ISETP.GT.U32.AND P5, PT, R10, R239, PT ;  /* 0x000000ef0a00720c */ /* 0x000fc40003fa4070 */
[----:B------:R-:W-:Y:S02]  /*3d10*/  IADD3.X R11, RZ, R204, RZ, P3, !PT ;  /* 0x000000ccff0b7210 */ /* 0x000fe40001ffe4ff */
[----:B------:R-:W-:Y:S02]  /*3d20*/  FSEL R14, R14, -INF , !P0 ;  /* 0xff8000000e0e7808 */ /* 0x000fe40004000000 */
[----:B------:R-:W-:Y:S01]  /*3d30*/  IADD3 R18, P0, R203, 0x18, RZ ;  /* 0x00000018cb127810 */ /* 0x000fe20007f1e0ff */
[----:B------:R-:W-:Y:S01]  /*3d40*/  FMUL R13, R13, c[0x0][0x188] ;  /* 0x000062000d0d7a20 */ /* 0x000fe20000400000 */
[----:B------:R-:W-:Y:S01]  /*3d50*/  FSEL R12, R12, -INF , !P6 ;  /* 0xff8000000c0c7808 */ /* 0x000fe20007000000 */
[----:B------:R-:W-:Y:S01]  /*3d60*/  FMUL R15, R15, c[0x0][0x188] ;  /* 0x000062000f0f7a20 */ /* 0x000fe20000400000 */
[C---:B------:R-:W-:Y:S02]  /*3d70*/  ISETP.GT.U32.AND P6, PT, R10.reuse, R252, PT ;  /* 0x000000fc0a00720c */ /* 0x040fe40003fc4070 */
[----:B------:R-:W-:-:S02]  /*3d80*/  ISETP.GT.U32.AND P3, PT, R10, R174, PT ;  /* 0x000000ae0a00720c */ /* 0x000fc40003f64070 */
[C---:B------:R-:W-:Y:S02]  /*3d90*/  ISETP.GT.U32.AND.EX P4, PT, R11.reuse, RZ, PT, P4 ;  /* 0x000000ff0b00720c */ /* 0x040fe40003f84140 */
[----:B------:R-:W-:Y:S01]  /*3da0*/  ISETP.GT.U32.AND.EX P5, PT, R11, RZ, PT, P5 ;  /* 0x000000ff0b00720c */ /* 0x000fe20003fa4150 */
[----:B------:R-:W-:Y:S01]  /*3db0*/  IMAD.X R10, RZ, RZ, R204, P0 ;  /* 0x000000ffff0a7224 */ /* 0x000fe200000e06cc */
[----:B------:R-:W-:Y:S01]  /*3dc0*/  FSEL R16, R16, -INF , !P1 ;  /* 0xff80000010107808 */ /* 0x000fe20004800000 */
[----:B------:R-:W-:Y:S01]  /*3dd0*/  FMUL R17, R17, c[0x0][0x188] ;  /* 0x0000620011117a20 */ /* 0x000fe20000400000 */
[----:B------:R-:W-:Y:S02]  /*3de0*/  ISETP.GT.U32.AND P1, PT, R18, R7, PT ;  /* 0x000000071200720c */ /* 0x000fe40003f24070 */
[----:B------:R-:W-:Y:S02]  /*3df0*/  FSEL R9, R9, -INF , !P2 ;  /* 0xff80000009097808 */ /* 0x000fe40005000000 */
[----:B------:R-:W-:-:S02]  /*3e00*/  FSEL R22, R13, -INF , !P4 ;  /* 0xff8000000d167808 */ /* 0x000fc40006000000 */
[C---:B------:R-:W-:Y:S02]  /*3e10*/  ISETP.GT.U32.AND.EX P6, PT, R11.reuse, RZ, PT, P6 ;  /* 0x000000ff0b00720c */ /* 0x040fe40003fc4160 */
[----:B------:R-:W-:Y:S02]  /*3e20*/  ISETP.GT.U32.AND.EX P3, PT, R11, RZ, PT, P3 ;  /* 0x000000ff0b00720c */ /* 0x000fe40003f64130 */
[----:B------:R-:W-:Y:S01]  /*3e30*/  FSEL R21, R15, -INF , !P5 ;  /* 0xff8000000f157808 */ /* 0x000fe20006800000 */
[----:B------:R-:W-:Y:S01]  /*3e40*/  FMUL R19, R19, c[0x0][0x188] ;  /* 0x0000620013137a20 */ /* 0x000fe20000400000 */
[C---:B------:R-:W-:Y:S02]  /*3e50*/  ISETP.GT.U32.AND P2, PT, R18.reuse, R239, PT ;  /* 0x000000ef1200720c */ /* 0x040fe40003f44070 */
[C---:B------:R-:W-:Y:S02]  /*3e60*/  ISETP.GT.U32.AND P4, PT, R18.reuse, R252, PT ;  /* 0x000000fc1200720c */ /* 0x040fe40003f84070 */
[----:B------:R-:W-:Y:S01]  /*3e70*/  ISETP.GT.U32.AND P0, PT, R18, R174, PT ;  /* 0x000000ae1200720c */ /* 0x000fe20003f04070 */
[----:B------:R-:W-:Y:S01]  /*3e80*/  FMUL R18, R24, c[0x0][0x188] ;  /* 0x0000620018127a20 */ /* 0x000fe20000400000 */
[----:B------:R-:W-:-:S02]  /*3e90*/  IADD3 R11, P5, R203, 0x19, RZ ;  /* 0x00000019cb0b7810 */ /* 0x000fc40007fbe0ff */
[----:B------:R-:W-:Y:S02]  /*3ea0*/  ISETP.GT.U32.AND.EX P1, PT, R10, RZ, PT, P1 ;  /* 0x000000ff0a00720c */ /* 0x000fe40003f24110 */
[----:B------:R-:W-:Y:S01]  /*3eb0*/  FSEL R20, R17, -INF , !P6 ;  /* 0xff80000011147808 */ /* 0x000fe20007000000 */
[----:B------:R-:W-:Y:S01]  /*3ec0*/  FMUL R17, R26, c[0x0][0x188] ;  /* 0x000062001a117a20 */ /* 0x000fe20000400000 */
[----:B------:R-:W-:Y:S01]  /*3ed0*/  ISETP.GT.U32.AND.EX P2, PT, R10, RZ, PT, P2 ;  /* 0x000000ff0a00720c */ /* 0x000fe20003f44120 */
[----:B------:R-:W-:Y:S01]  /*3ee0*/  IMAD.X R13, RZ, RZ, R204, P5 ;  /* 0x000000ffff0d7224 */ /* 0x000fe200028e06cc */
[----:B------:R-:W-:Y:S02]  /*3ef0*/  ISETP.GT.U32.AND P6, PT, R11, R7, PT ;  /* 0x000000070b00720c */ /* 0x000fe40003fc4070 */
[----:B------:R-:W-:Y:S02]  /*3f00*/  FSEL R19, R19, -INF , !P3 ;  /* 0xff80000013137808 */ /* 0x000fe40005800000 */
[----:B------:R-:W-:-:S02]  /*3f10*/  FSEL R18, R18, -INF , !P1 ;  /* 0xff80000012127808 */ /* 0x000fc40004800000 */
[C---:B------:R-:W-:Y:S02]  /*3f20*/  ISETP.GT.U32.AND P3, PT, R11.reuse, R239, PT ;  /* 0x000000ef0b00720c */ /* 0x040fe40003f64070 */
[C---:B------:R-:W-:Y:S02]  /*3f30*/  ISETP.GT.U32.AND P1, PT, R11.reuse, R252, PT ;  /* 0x000000fc0b00720c */ /* 0x040fe40003f24070 */
[----:B------:R-:W-:Y:S01]  /*3f40*/  ISETP.GT.U32.AND P5, PT, R11, R174, PT ;  /* 0x000000ae0b00720c */ /* 0x000fe20003fa4070 */
[----:B------:R-:W-:Y:S01]  /*3f50*/  FMUL R15, R176, c[0x0][0x188] ;  /* 0x00006200b00f7a20 */ /* 0x000fe20000400000 */
[----:B------:R-:W-:Y:S01]  /*3f60*/  ISETP.GT.U32.AND.EX P4, PT, R10, RZ, PT, P4 ;  /* 0x000000ff0a00720c */ /* 0x000fe20003f84140 */
[----:B------:R-:W-:Y:S01]  /*3f70*/  FMUL R11, R178, c[0x0][0x188] ;  /* 0x00006200b20b7a20 */ /* 0x000fe20000400000 */
[----:B------:R-:W-:Y:S01]  /*3f80*/  ISETP.GT.U32.AND.EX P0, PT, R10, RZ, PT, P0 ;  /* 0x000000ff0a00720c */ /* 0x000fe20003f04100 */
[----:B------:R-:W-:Y:S01]  /*3f90*/  FMUL R10, R25, c[0x0][0x188] ;  /* 0x00006200190a7a20 */ /* 0x000fe20000400000 */
[----:B------:R-:W-:-:S02]  /*3fa0*/  FSEL R17, R17, -INF , !P2 ;  /* 0xff80000011117808 */ /* 0x000fc40005000000 */
[----:B------:R-:W-:Y:S02]  /*3fb0*/  ISETP.GT.U32.AND.EX P6, PT, R13, RZ, PT, P6 ;  /* 0x000000ff0d00720c */ /* 0x000fe40003fc4160 */
[----:B------:R-:W-:Y:S02]  /*3fc0*/  IADD3 R23, P2, R203, 0x20, RZ ;  /* 0x00000020cb177810 */ /* 0x000fe40007f5e0ff */
[C---:B------:R-:W-:Y:S02]  /*3fd0*/  ISETP.GT.U32.AND.EX P3, PT, R13.reuse, RZ, PT, P3 ;  /* 0x000000ff0d00720c */ /* 0x040fe40003f64130 */
[C---:B------:R-:W-:Y:S02]  /*3fe0*/  ISETP.GT.U32.AND.EX P1, PT, R13.reuse, RZ, PT, P1 ;  /* 0x000000ff0d00720c */ /* 0x040fe40003f24110 */
[----:B------:R-:W-:Y:S01]  /*3ff0*/  ISETP.GT.U32.AND.EX P5, PT, R13, RZ, PT, P5 ;  /* 0x000000ff0d00720c */ /* 0x000fe20003fa4150 */
[----:B------:R-:W-:Y:S01]  /*4000*/  FMUL R13, R27, c[0x0][0x188] ;  /* 0x000062001b0d7a20 */ /* 0x000fe20000400000 */
[----:B------:R-:W-:-:S02]  /*4010*/  FSEL R15, R15, -INF , !P4 ;  /* 0xff8000000f0f7808 */ /* 0x000fc40006000000 */
[----:B------:R-:W-:Y:S02]  /*4020*/  FSEL R11, R11, -INF , !P0 ;  /* 0xff8000000b0b7808 */ /* 0x000fe40004000000 */
[----:B------:R-:W-:Y:S02]  /*4030*/  FSEL R10, R10, -INF , !P6 ;  /* 0xff8000000a0a7808 */ /* 0x000fe40007000000 */
[----:B------:R-:W-:Y:S02]  /*4040*/  IADD3.X R25, RZ, R204, RZ, P2, !PT ;  /* 0x000000ccff197210 */ /* 0x000fe400017fe4ff */
[C---:B------:R-:W-:Y:S02]  /*4050*/  ISETP.GT.U32.AND P4, PT, R23.reuse, R7, PT ;  /* 0x000000071700720c */ /* 0x040fe40003f84070 */
[C---:B------:R-:W-:Y:S02]  /*4060*/  ISETP.GT.U32.AND P0, PT, R23.reuse, R239, PT ;  /* 0x000000ef1700720c */ /* 0x040fe40003f04070 */
[----:B------:R-:W-:-:S02]  /*4070*/  ISETP.GT.U32.AND P6, PT, R23, R252, PT ;  /* 0x000000fc1700720c */ /* 0x000fc40003fc4070 */
[----:B------:R-:W-:Y:S01]  /*4080*/  ISETP.GT.U32.AND P2, PT, R23, R174, PT ;  /* 0x000000ae1700720c */ /* 0x000fe20003f44070 */
[----:B------:R-:W-:Y:S01]  /*4090*/  FMUL R24, R177, c[0x0][0x188] ;  /* 0x00006200b1187a20 */ /* 0x000fe20000400000 */
[----:B------:R-:W-:Y:S01]  /*40a0*/  FSEL R13, R13, -INF , !P3 ;  /* 0xff8000000d0d7808 */ /* 0x000fe20005800000 */
[----:B------:R-:W-:Y:S01]  /*40b0*/  FMUL R23, R179, c[0x0][0x188] ;  /* 0x00006200b3177a20 */ /* 0x000fe20000400000 */
[----:B------:R-:W-:Y:S01]  /*40c0*/  IADD3 R26, P3, R203, 0x21, RZ ;  /* 0x00000021cb1a7810 */ /* 0x000fe20007f7e0ff */
[----:B------:R-:W-:Y:S01]  /*40d0*/  FMUL R168, R168, c[0x0][0x188] ;  /* 0x00006200a8a87a20 */ /* 0x000fe20000400000 */
[C---:B------:R-:W-:Y:S02]  /*40e0*/  ISETP.GT.U32.AND.EX P4, PT, R25.reuse, RZ, PT, P4 ;  /* 0x000000ff1900720c */ /* 0x040fe40003f84140 */
[C---:B------:R-:W-:Y:S02]  /*40f0*/  ISETP.GT.U32.AND.EX P0, PT, R25.reuse, RZ, PT, P0 ;  /* 0x000000ff1900720c */ /* 0x040fe40003f04100 */
[----:B------:R-:W-:-:S02]  /*4100*/  ISETP.GT.U32.AND.EX P6, PT, R25, RZ, PT, P6 ;  /* 0x000000ff1900720c */ /* 0x000fc40003fc4160 */
[----:B------:R-:W-:Y:S01]  /*4110*/  ISETP.GT.U32.AND.EX P2, PT, R25, RZ, PT, P2 ;  /* 0x000000ff1900720c */ /* 0x000fe20003f44120 */
[----:B------:R-:W-:Y:S01]  /*4120*/  FMUL R25, R170, c[0x0][0x188] ;  /* 0x00006200aa197a20 */ /* 0x000fe20000400000 */
[----:B------:R-:W-:Y:S01]  /*4130*/  FSEL R24, R24, -INF , !P1 ;  /* 0xff80000018187808 */ /* 0x000fe20004800000 */
[----:B------:R-:W-:Y:S01]  /*4140*/  IMAD.X R35, RZ, RZ, R204, P3 ;  /* 0x000000ffff237224 */ /* 0x000fe200018e06cc */
[----:B------:R-:W-:Y:S01]  /*4150*/  ISETP.GT.U32.AND P1, PT, R26, R7, PT ;  /* 0x000000071a00720c */ /* 0x000fe20003f24070 */
[----:B------:R-:W-:Y:S01]  /*4160*/  FMUL R27, R60, c[0x0][0x188] ;  /* 0x000062003c1b7a20 */ /* 0x000fe20000400000 */
[----:B------:R-:W-:Y:S02]  /*4170*/  FSEL R23, R23, -INF , !P5 ;  /* 0xff80000017177808 */ /* 0x000fe40006800000 */
[----:B------:R-:W-:Y:S02]  /*4180*/  FSEL R168, R168, -INF , !P4 ;  /* 0xff800000a8a87808 */ /* 0x000fe40006000000 */
[----:B------:R-:W-:-:S02]  /*4190*/  ISETP.GT.U32.AND P5, PT, R26, R239, PT ;  /* 0x000000ef1a00720c */ /* 0x000fc40003fa4070 */
[C---:B------:R-:W-:Y:S02]  /*41a0*/  ISETP.GT.U32.AND P4, PT, R26.reuse, R252, PT ;  /* 0x000000fc1a00720c */ /* 0x040fe40003f84070 */
[----:B------:R-:W-:Y:S02]  /*41b0*/  ISETP.GT.U32.AND P3, PT, R26, R174, PT ;  /* 0x000000ae1a00720c */ /* 0x000fe40003f64070 */
[----:B------:R-:W-:Y:S01]  /*41c0*/  FSEL R25, R25, -INF , !P0 ;  /* 0xff80000019197808 */ /* 0x000fe20004000000 */
[----:B------:R-:W-:Y:S01]  /*41d0*/  FMUL R26, R62, c[0x0][0x188] ;  /* 0x000062003e1a7a20 */ /* 0x000fe20000400000 */
[----:B------:R-:W-:Y:S01]  /*41e0*/  IADD3 R60, P0, R203, 0x28, RZ ;  /* 0x00000028cb3c7810 */ /* 0x000fe20007f1e0ff */
[----:B------:R-:W-:Y:S01]  /*41f0*/  FMUL R33, R169, c[0x0][0x188] ;  /* 0x00006200a9217a20 */ /* 0x000fe20000400000 */
[C---:B------:R-:W-:Y:S02]  /*4200*/  ISETP.GT.U32.AND.EX P1, PT, R35.reuse, RZ, PT, P1 ;  /* 0x000000ff2300720c */ /* 0x040fe40003f24110 */
[----:B------:R-:W-:-:S02]  /*4210*/  ISETP.GT.U32.AND.EX P5, PT, R35, RZ, PT, P5 ;  /* 0x000000ff2300720c */ /* 0x000fc40003fa4150 */
[C---:B------:R-:W-:Y:S02]  /*4220*/  ISETP.GT.U32.AND.EX P4, PT, R35.reuse, RZ, PT, P4 ;  /* 0x000000ff2300720c */ /* 0x040fe40003f84140 */
[----:B------:R-:W-:Y:S01]  /*4230*/  ISETP.GT.U32.AND.EX P3, PT, R35, RZ, PT, P3 ;  /* 0x000000ff2300720c */ /* 0x000fe20003f64130 */
[----:B------:R-:W-:Y:S01]  /*4240*/  FMUL R35, R171, c[0x0][0x188] ;  /* 0x00006200ab237a20 */ /* 0x000fe20000400000 */
[----:B------:R-:W-:Y:S01]  /*4250*/  FSEL R27, R27, -INF , !P6 ;  /* 0xff8000001b1b7808 */ /* 0x000fe20007000000 */
        /* <DEDUP_REMOVED lines=8> */
[----:B------:R-:W-:Y:S01]  /*42e0*/  FSEL R35, R35, -INF , !P5 ;  /* 0xff80000023237808 */ /* 0x000fe20006800000 */
[----:B------:R-:W-:Y:S01]  /*42f0*/  FMUL R61, R63, c[0x0][0x188] ;  /* 0x000062003f3d7a20 */ /* 0x000fe20000400000 */
[----:B------:R-:W-:Y:S01]  /*4300*/  ISETP.GT.U32.AND.EX P6, PT, R105, RZ, PT, P6 ;  /* 0x000000ff6900720c */ /* 0x000fe20003fc4160 */
[----:B------:R-:W-:Y:S01]  /*4310*/  FMUL R62, R136, c[0x0][0x188] ;  /* 0x00006200883e7a20 */ /* 0x000fe20000400000 */
[----:B------:R-:W-:-:S02]  /*4320*/  IADD3 R63, P5, R203, 0x29, RZ ;  /* 0x00000029cb3f7810 */ /* 0x000fc40007fbe0ff */
[----:B------:R-:W-:Y:S02]  /*4330*/  FSEL R60, R60, -INF , !P4 ;  /* 0xff8000003c3c7808 */ /* 0x000fe40006000000 */
[----:B------:R-:W-:Y:S02]  /*4340*/  FSEL R61, R61, -INF , !P3 ;  /* 0xff8000003d3d7808 */ /* 0x000fe40005800000 */
[----:B------:R-:W-:Y:S02]  /*4350*/  FSEL R62, R62, -INF , !P6 ;  /* 0xff8000003e3e7808 */ /* 0x000fe40007000000 */
[----:B------:R-:W-:Y:S02]  /*4360*/  IADD3.X R169, RZ, R204, RZ, P5, !PT ;  /* 0x000000ccffa97210 */ /* 0x000fe40002ffe4ff */
[C---:B------:R-:W-:Y:S02]  /*4370*/  ISETP.GT.U32.AND P4, PT, R63.reuse, R7, PT ;  /* 0x000000073f00720c */ /* 0x040fe40003f84070 */
[----:B------:R-:W-:-:S02]  /*4380*/  ISETP.GT.U32.AND P3, PT, R63, R239, PT ;  /* 0x000000ef3f00720c */ /* 0x000fc40003f64070 */
[C---:B------:R-:W-:Y:S02]  /*4390*/  ISETP.GT.U32.AND P6, PT, R63.reuse, R252, PT ;  /* 0x000000fc3f00720c */ /* 0x040fe40003fc4070 */
[----:B------:R-:W-:Y:S01]  /*43a0*/  ISETP.GT.U32.AND P5, PT, R63, R174, PT ;  /* 0x000000ae3f00720c */ /* 0x000fe20003fa4070 */
[----:B------:R-:W-:Y:S01]  /*43b0*/  FMUL R63, R138, c[0x0][0x188] ;  /* 0x000062008a3f7a20 */ /* 0x000fe20000400000 */
[C---:B------:R-:W-:Y:S02]  /*43c0*/  ISETP.GT.U32.AND.EX P2, PT, R105.reuse, RZ, PT, P2 ;  /* 0x000000ff6900720c */ /* 0x040fe40003f44120 */
[C---:B------:R-:W-:Y:S02]  /*43d0*/  ISETP.GT.U32.AND.EX P1, PT, R105.reuse, RZ, PT, P1 ;  /* 0x000000ff6900720c */ /* 0x040fe40003f24110 */
[----:B------:R-:W-:Y:S01]  /*43e0*/  ISETP.GT.U32.AND.EX P0, PT, R105, RZ, PT, P0 ;  /* 0x000000ff6900720c */ /* 0x000fe20003f04100 */
[----:B------:R-:W-:Y:S01]  /*43f0*/  FMUL R105, R116, c[0x0][0x188] ;  /* 0x0000620074697a20 */ /* 0x000fe20000400000 */
[----:B------:R-:W-:Y:S01]  /*4400*/  FSEL R63, R63, -INF , !P2 ;  /* 0xff8000003f3f7808 */ /* 0x000fe20005000000 */
[----:B------:R-:W-:Y:S01]  /*4410*/  FMUL R116, R118, c[0x0][0x188] ;  /* 0x0000620076747a20 */ /* 0x000fe20000400000 */
[----:B------:R-:W-:Y:S01]  /*4420*/  IADD3 R118, P2, R203, 0x30, RZ ;  /* 0x00000030cb767810 */ /* 0x000fe20007f5e0ff */
[----:B------:R-:W-:Y:S01]  /*4430*/  FMUL R107, R137, c[0x0][0x188] ;  /* 0x00006200896b7a20 */ /* 0x000fe20000400000 */
[----:B------:R-:W-:Y:S01]  /*4440*/  ISETP.GT.U32.AND.EX P4, PT, R169, RZ, PT, P4 ;  /* 0x000000ffa900720c */ /* 0x000fe20003f84140 */
[----:B------:R-:W-:Y:S01]  /*4450*/  FMUL R139, R139, c[0x0][0x188] ;  /* 0x000062008b8b7a20 */ /* 0x000fe20000400000 */
[----:B------:R-:W-:Y:S01]  /*4460*/  ISETP.GT.U32.AND.EX P3, PT, R169, RZ, PT, P3 ;  /* 0x000000ffa900720c */ /* 0x000fe20003f64130 */
[----:B------:R-:W-:Y:S01]  /*4470*/  IMAD.X R136, RZ, RZ, R204, P2 ;  /* 0x000000ffff887224 */ /* 0x000fe200010e06cc */
[----:B------:R-:W-:-:S02]  /*4480*/  FSEL R105, R105, -INF , !P1 ;  /* 0xff80000069697808 */ /* 0x000fc40004800000 */
[----:B------:R-:W-:Y:S02]  /*4490*/  FSEL R116, R116, -INF , !P0 ;  /* 0xff80000074747808 */ /* 0x000fe40004000000 */
[----:B------:R-:W-:Y:S02]  /*44a0*/  FSEL R107, R107, -INF , !P4 ;  /* 0xff8000006b6b7808 */ /* 0x000fe40006000000 */
[C---:B------:R-:W-:Y:S02]  /*44b0*/  ISETP.GT.U32.AND P1, PT, R118.reuse, R7, PT ;  /* 0x000000077600720c */ /* 0x040fe40003f24070 */
[C---:B------:R-:W-:Y:S02]  /*44c0*/  ISETP.GT.U32.AND P0, PT, R118.reuse, R239, PT ;  /* 0x000000ef7600720c */ /* 0x040fe40003f04070 */
[C---:B------:R-:W-:Y:S02]  /*44d0*/  ISETP.GT.U32.AND P4, PT, R118.reuse, R252, PT ;  /* 0x000000fc7600720c */ /* 0x040fe40003f84070 */
[----:B------:R-:W-:Y:S01]  /*44e0*/  ISETP.GT.U32.AND P2, PT, R118, R174, PT ;  /* 0x000000ae7600720c */ /* 0x000fe20003f44070 */
[----:B------:R-:W-:Y:S01]  /*44f0*/  FMUL R118, R117, c[0x0][0x188] ;  /* 0x0000620075767a20 */ /* 0x000fe20000400000 */
[----:B------:R-:W-:Y:S01]  /*4500*/  ISETP.GT.U32.AND.EX P6, PT, R169, RZ, PT, P6 ;  /* 0x000000ffa900720c */ /* 0x000fe20003fc4160 */
[----:B------:R-:W-:Y:S01]  /*4510*/  FMUL R119, R119, c[0x0][0x188] ;  /* 0x0000620077777a20 */ /* 0x000fe20000400000 */
[----:B------:R-:W-:-:S02]  /*4520*/  FSEL R117, R139, -INF , !P3 ;  /* 0xff8000008b757808 */ /* 0x000fc40005800000 */
[----:B------:R-:W-:Y:S02]  /*4530*/  ISETP.GT.U32.AND.EX P5, PT, R169, RZ, PT, P5 ;  /* 0x000000ffa900720c */ /* 0x000fe40003fa4150 */
[----:B------:R-:W-:Y:S01]  /*4540*/  IADD3 R137, P3, R203, 0x31, RZ ;  /* 0x00000031cb897810 */ /* 0x000fe20007f7e0ff */
[----:B------:R-:W-:Y:S01]  /*4550*/  FMUL R210, R96, c[0x0][0x188] ;  /* 0x0000620060d27a20 */ /* 0x000fe20000400000 */
[----:B------:R-:W-:Y:S01]  /*4560*/  FSEL R96, R118, -INF , !P6 ;  /* 0xff80000076607808 */ /* 0x000fe20007000000 */
[----:B------:R-:W-:Y:S01]  /*4570*/  FMUL R98, R98, c[0x0][0x188] ;  /* 0x0000620062627a20 */ /* 0x000fe20000400000 */
[----:B------:R-:W-:Y:S01]  /*4580*/  FSEL R118, R119, -INF , !P5 ;  /* 0xff80000077767808 */ /* 0x000fe20006800000 */
[----:B------:R-:W-:Y:S01]  /*4590*/  IMAD.X R119, RZ, RZ, R204, P3 ;  /* 0x000000ffff777224 */ /* 0x000fe200018e06cc */
[C---:B------:R-:W-:Y:S02]  /*45a0*/  ISETP.GT.U32.AND P6, PT, R137.reuse, R7, PT ;  /* 0x000000078900720c */ /* 0x040fe40003fc4070 */
[----:B------:R-:W-:Y:S01]  /*45b0*/  ISETP.GT.U32.AND.EX P0, PT, R136, RZ, PT, P0 ;  /* 0x000000ff8800720c */ /* 0x000fe20003f04100 */
[----:B------:R-:W-:Y:S01]  /*45c0*/  FMUL R108, R108, c[0x0][0x188] ;  /* 0x000062006c6c7a20 */ /* 0x000fe20000400000 */
[----:B------:R-:W-:Y:S01]  /*45d0*/  ISETP.GT.U32.AND P5, PT, R137, R239, PT ;  /* 0x000000ef8900720c */ /* 0x000fe20003fa4070 */
[----:B------:R-:W-:Y:S01]  /*45e0*/  FMUL R97, R97, c[0x0][0x188] ;  /* 0x0000620061617a20 */ /* 0x000fe20000400000 */
[----:B------:R-:W-:Y:S01]  /*45f0*/  ISETP.GT.U32.AND.EX P4, PT, R136, RZ, PT, P4 ;  /* 0x000000ff8800720c */ /* 0x000fe20003f84140 */
[----:B------:R-:W-:Y:S01]  /*4600*/  FMUL R110, R110, c[0x0][0x188] ;  /* 0x000062006e6e7a20 */ /* 0x000fe20000400000 */
[----:B------:R-:W-:-:S02]  /*4610*/  ISETP.GT.U32.AND.EX P6, PT, R119, RZ, PT, P6 ;  /* 0x000000ff7700720c */ /* 0x000fc40003fc4160 */
[----:B------:R-:W-:Y:S02]  /*4620*/  FSEL R208, R98, -INF , !P0 ;  /* 0xff80000062d07808 */ /* 0x000fe40004000000 */
[C---:B------:R-:W-:Y:S02]  /*4630*/  ISETP.GT.U32.AND.EX P2, PT, R136.reuse, RZ, PT, P2 ;  /* 0x000000ff8800720c */ /* 0x040fe40003f44120 */
[----:B------:R-:W-:Y:S01]  /*4640*/  IADD3 R98, P0, R203, 0x38, RZ ;  /* 0x00000038cb627810 */ /* 0x000fe20007f1e0ff */
[----:B------:R-:W-:Y:S01]  /*4650*/  FMUL R99, R99, c[0x0][0x188] ;  /* 0x0000620063637a20 */ /* 0x000fe20000400000 */
[----:B------:R-:W-:Y:S02]  /*4660*/  ISETP.GT.U32.AND.EX P1, PT, R136, RZ, PT, P1 ;  /* 0x000000ff8800720c */ /* 0x000fe40003f24110 */
[----:B------:R-:W-:Y:S02]  /*4670*/  IADD3 R139, R7, 0x48, RZ ;  /* 0x00000048078b7810 */ /* 0x000fe40007ffe0ff */
[----:B------:R-:W-:-:S02]  /*4680*/  FSEL R202, R108, -INF , !P4 ;  /* 0xff8000006cca7808 */ /* 0x000fc40006000000 */
[----:B------:R-:W-:Y:S02]  /*4690*/  FSEL R206, R97, -INF , !P6 ;  /* 0xff80000061ce7808 */ /* 0x000fe40007000000 */
[----:B------:R-:W-:Y:S02]  /*46a0*/  ISETP.GT.U32.AND.EX P5, PT, R119, RZ, PT, P5 ;  /* 0x000000ff7700720c */ /* 0x000fe40003fa4150 */
[----:B------:R-:W-:Y:S02]  /*46b0*/  ISETP.GT.U32.AND P4, PT, R98, R7, PT ;  /* 0x000000076200720c */ /* 0x000fe40003f84070 */
[----:B------:R-:W-:Y:S02]  /*46c0*/  FSEL R201, R110, -INF , !P2 ;  /* 0xff8000006ec97808 */ /* 0x000fe40005000000 */
[----:B------:R-:W-:Y:S02]  /*46d0*/  IADD3.X R97, RZ, R204, RZ, P0, !PT ;  /* 0x000000ccff617210 */ /* 0x000fe400007fe4ff */
[----:B------:R-:W-:-:S02]  /*46e0*/  FSEL R210, R210, -INF , !P1 ;  /* 0xff800000d2d27808 */ /* 0x000fc40004800000 */
[C---:B------:R-:W-:Y:S02]  /*46f0*/  ISETP.GT.U32.AND P3, PT, R137.reuse, R139, PT ;  /* 0x0000008b8900720c */ /* 0x040fe40003f64070 */
[----:B------:R-:W-:Y:S01]  /*4700*/  ISETP.GT.U32.AND P2, PT, R98, R239, PT ;  /* 0x000000ef6200720c */ /* 0x000fe20003f44070 */
[----:B------:R-:W-:Y:S01]  /*4710*/  FMUL R92, R92, c[0x0][0x188] ;  /* 0x000062005c5c7a20 */ /* 0x000fe20000400000 */
[-C--:B------:R-:W-:Y:S01]  /*4720*/  ISETP.GT.U32.AND P1, PT, R137, R252.reuse, PT ;  /* 0x000000fc8900720c */ /* 0x080fe20003f24070 */
[----:B------:R-:W-:Y:S01]  /*4730*/  FMUL R111, R111, c[0x0][0x188] ;  /* 0x000062006f6f7a20 */ /* 0x000fe20000400000 */
[----:B------:R-:W-:Y:S01]  /*4740*/  ISETP.GT.U32.AND P6, PT, R98, R252, PT ;  /* 0x000000fc6200720c */ /* 0x000fe20003fc4070 */
[----:B------:R-:W-:Y:S01]  /*4750*/  FMUL R94, R94, c[0x0][0x188] ;  /* 0x000062005e5e7a20 */ /* 0x000fe20000400000 */
[----:B------:R-:W-:Y:S02]  /*4760*/  ISETP.GT.U32.AND P0, PT, R98, R139, PT ;  /* 0x0000008b6200720c */ /* 0x000fe40003f04070 */
[----:B------:R-:W-:Y:S01]  /*4770*/  FSEL R200, R99, -INF , !P5 ;  /* 0xff80000063c87808 */ /* 0x000fe20006800000 */
[----:B------:R-:W-:Y:S01]  /*4780*/  FMUL R109, R109, c[0x0][0x188] ;  /* 0x000062006d6d7a20 */ /* 0x000fe20000400000 */
[----:B------:R-:W-:-:S02]  /*4790*/  ISETP.GT.U32.AND.EX P4, PT, R97, RZ, PT, P4 ;  /* 0x000000ff6100720c */ /* 0x000fc40003f84140 */
[----:B------:R-:W-:Y:S02]  /*47a0*/  IADD3 R98, P5, R203, 0x39, RZ ;  /* 0x00000039cb627810 */ /* 0x000fe40007fbe0ff */
[----:B------:R-:W-:Y:S02]  /*47b0*/  ISETP.GT.U32.AND.EX P3, PT, R119, RZ, PT, P3 ;  /* 0x000000ff7700720c */ /* 0x000fe40003f64130 */
[----:B------:R-:W-:Y:S02]  /*47c0*/  ISETP.GT.U32.AND.EX P2, PT, R97, RZ, PT, P2 ;  /* 0x000000ff6100720c */ /* 0x000fe40003f44120 */
[----:B------:R-:W-:Y:S01]  /*47d0*/  ISETP.GT.U32.AND.EX P1, PT, R119, RZ, PT, P1 ;  /* 0x000000ff7700720c */ /* 0x000fe20003f24110 */
[----:B------:R-:W-:Y:S01]  /*47e0*/  FMUL R181, R72, c[0x0][0x188] ;  /* 0x0000620048b57a20 */ /* 0x000fe20000400000 */
[----:B------:R-:W-:Y:S01]  /*47f0*/  FSEL R196, R92, -INF , !P4 ;  /* 0xff8000005cc47808 */ /* 0x000fe20006000000 */
[----:B------:R-:W-:Y:S01]  /*4800*/  IMAD.X R92, RZ, RZ, R204, P5 ;  /* 0x000000ffff5c7224 */ /* 0x000fe200028e06cc */
[----:B------:R-:W-:Y:S01]  /*4810*/  FSEL R192, R111, -INF , !P3 ;  /* 0xff8000006fc07808 */ /* 0x000fe20005800000 */
[----:B------:R-:W-:Y:S01]  /*4820*/  FMUL R74, R74, c[0x0][0x188] ;  /* 0x000062004a4a7a20 */ /* 0x000fe20000400000 */
[----:B------:R-:W-:-:S02]  /*4830*/  FSEL R189, R94, -INF , !P2 ;  /* 0xff8000005ebd7808 */ /* 0x000fc40005000000 */
[----:B------:R-:W-:Y:S02]  /*4840*/  FSEL R193, R109, -INF , !P1 ;  /* 0xff8000006dc17808 */ /* 0x000fe40004800000 */
[C---:B------:R-:W-:Y:S02]  /*4850*/  ISETP.GT.U32.AND P3, PT, R98.reuse, R239, PT ;  /* 0x000000ef6200720c */ /* 0x040fe40003f64070 */
[----:B------:R-:W-:Y:S02]  /*4860*/  ISETP.GT.U32.AND.EX P0, PT, R97, RZ, PT, P0 ;  /* 0x000000ff6100720c */ /* 0x000fe40003f04100 */
[----:B------:R-:W-:Y:S02]  /*4870*/  IADD3 R72, P2, R203, 0x41, RZ ;  /* 0x00000041cb487810 */ /* 0x000fe40007f5e0ff */
[C---:B------:R-:W-:Y:S01]  /*4880*/  ISETP.GT.U32.AND P1, PT, R98.reuse, R7, PT ;  /* 0x000000076200720c */ /* 0x040fe20003f24070 */
[----:B------:R-:W-:Y:S01]  /*4890*/  FMUL R95, R95, c[0x0][0x188] ;  /* 0x000062005f5f7a20 */ /* 0x000fe20000400000 */
[----:B------:R-:W-:Y:S01]  /*48a0*/  ISETP.GT.U32.AND P4, PT, R98, R252, PT ;  /* 0x000000fc6200720c */ /* 0x000fe20003f84070 */
[----:B------:R-:W-:Y:S01]  /*48b0*/  FMUL R93, R93, c[0x0][0x188] ;  /* 0x000062005d5d7a20 */ /* 0x000fe20000400000 */
[----:B------:R-:W-:Y:S01]  /*48c0*/  FSEL R180, R74, -INF , !P0 ;  /* 0xff8000004ab47808 */ /* 0x000fe20004000000 */
[----:B------:R-:W-:Y:S01]  /*48d0*/  IMAD.X R74, RZ, RZ, R204, P2 ;  /* 0x000000ffff4a7224 */ /* 0x000fe200010e06cc */
[----:B------:R-:W-:-:S02]  /*48e0*/  ISETP.GT.U32.AND.EX P3, PT, R92, RZ, PT, P3 ;  /* 0x000000ff5c00720c */ /* 0x000fc40003f64130 */
[----:B------:R-:W-:Y:S02]  /*48f0*/  ISETP.GT.U32.AND P5, PT, R98, R139, PT ;  /* 0x0000008b6200720c */ /* 0x000fe40003fa4070 */
[----:B------:R-:W-:Y:S02]  /*4900*/  ISETP.GT.U32.AND.EX P6, PT, R97, RZ, PT, P6 ;  /* 0x000000ff6100720c */ /* 0x000fe40003fc4160 */
[----:B------:R-:W-:Y:S01]  /*4910*/  ISETP.GT.U32.AND.EX P1, PT, R92, RZ, PT, P1 ;  /* 0x000000ff5c00720c */ /* 0x000fe20003f24110 */
[----:B------:R-:W-:Y:S01]  /*4920*/  FMUL R174, R73, c[0x0][0x188] ;  /* 0x0000620049ae7a20 */ /* 0x000fe20000400000 */
[----:B------:R-:W-:Y:S01]  /*4930*/  ISETP.GT.U32.AND P0, PT, R72, R239, PT ;  /* 0x000000ef4800720c */ /* 0x000fe20003f04070 */
[----:B------:R-:W-:Y:S01]  /*4940*/  FMUL R75, R75, c[0x0][0x188] ;  /* 0x000062004b4b7a20 */ /* 0x000fe20000400000 */
[----:B------:R-:W-:Y:S01]  /*4950*/  ISETP.GT.U32.AND.EX P4, PT, R92, RZ, PT, P4 ;  /* 0x000000ff5c00720c */ /* 0x000fe20003f84140 */
[----:B------:R-:W-:Y:S01]  /*4960*/  FMUL R103, R103, c[0x0][0x188] ;  /* 0x0000620067677a20 */ /* 0x000fe20000400000 */
[----:B------:R-:W-:-:S02]  /*4970*/  FSEL R178, R95, -INF , !P3 ;  /* 0xff8000005fb27808 */ /* 0x000fc40005800000 */
[----:B------:R-:W-:Y:S02]  /*4980*/  FSEL R181, R181, -INF , !P6 ;  /* 0xff800000b5b57808 */ /* 0x000fe40007000000 */
[----:B------:R-:W-:Y:S02]  /*4990*/  FSEL R187, R93, -INF , !P1 ;  /* 0xff8000005dbb7808 */ /* 0x000fe40004800000 */
[----:B------:R-:W-:Y:S01]  /*49a0*/  ISETP.GT.U32.AND.EX P5, PT, R92, RZ, PT, P5 ;  /* 0x000000ff5c00720c */ /* 0x000fe20003fa4150 */
[----:B------:R-:W-:Y:S01]  /*49b0*/  FMUL R37, R37, c[0x0][0x188] ;  /* 0x0000620025257a20 */ /* 0x000fe20000400000 */
[----:B------:R-:W-:Y:S01]  /*49c0*/  IADD3 R73, P3, R203, 0x49, RZ ;  /* 0x00000049cb497810 */ /* 0x000fe20007f7e0ff */
[----:B------:R-:W-:Y:S01]  /*49d0*/  FMUL R38, R38, c[0x0][0x188] ;  /* 0x0000620026267a20 */ /* 0x000fe20000400000 */
[C---:B------:R-:W-:Y:S01]  /*49e0*/  ISETP.GT.U32.AND P6, PT, R72.reuse, R7, PT ;  /* 0x000000074800720c */ /* 0x040fe20003fc4070 */
[----:B------:R-:W-:Y:S01]  /*49f0*/  FMUL R39, R39, c[0x0][0x188] ;  /* 0x0000620027277a20 */ /* 0x000fe20000400000 */
[C---:B------:R-:W-:Y:S01]  /*4a00*/  ISETP.GT.U32.AND P1, PT, R72.reuse, R252, PT ;  /* 0x000000fc4800720c */ /* 0x040fe20003f24070 */
[----:B------:R-:W-:Y:S01]  /*4a10*/  BAR.SYNC.DEFER_BLOCKING 0x0 ;  /* 0x0000000000007b1d */ /* 0x000fe20000010000 */
[----:B------:R-:W-:-:S02]  /*4a20*/  ISETP.GT.U32.AND P2, PT, R72, R139, PT ;  /* 0x0000008b4800720c */ /* 0x000fc40003f44070 */
[----:B------:R-:W-:Y:S01]  /*4a30*/  ISETP.GT.U32.AND.EX P0, PT, R74, RZ, PT, P0 ;  /* 0x000000ff4a00720c */ /* 0x000fe20003f04100 */
[----:B------:R-:W-:Y:S01]  /*4a40*/  FMUL R101, R101, c[0x0][0x188] ;  /* 0x0000620065657a20 */ /* 0x000fe20000400000 */
[----:B------:R-:W-:Y:S02]  /*4a50*/  FSEL R174, R174, -INF , !P4 ;  /* 0xff800000aeae7808 */ /* 0x000fe40006000000 */
[----:B------:R-:W-:Y:S02]  /*4a60*/  ISETP.GT.U32.AND P4, PT, R73, R7, PT ;  /* 0x000000074900720c */ /* 0x000fe40003f84070 */
[----:B------:R-:W-:Y:S02]  /*4a70*/  FSEL R171, R75, -INF , !P5 ;  /* 0xff8000004bab7808 */ /* 0x000fe40006800000 */
[----:B------:R-:W-:Y:S01]  /*4a80*/  IADD3.X R72, RZ, R204, RZ, P3, !PT ;  /* 0x000000ccff487210 */ /* 0x000fe20001ffe4ff */
[----:B------:R-:W-:Y:S01]  /*4a90*/  FMUL R151, R151, c[0x0][0x188] ;  /* 0x0000620097977a20 */ /* 0x000fe20000400000 */
[----:B------:R-:W-:-:S02]  /*4aa0*/  ISETP.GT.U32.AND.EX P6, PT, R74, RZ, PT, P6 ;  /* 0x000000ff4a00720c */ /* 0x000fc40003fc4160 */
[----:B------:R-:W-:Y:S02]  /*4ab0*/  ISETP.GT.U32.AND P5, PT, R73, R239, PT ;  /* 0x000000ef4900720c */ /* 0x000fe40003fa4070 */
[C---:B------:R-:W-:Y:S02]  /*4ac0*/  ISETP.GT.U32.AND.EX P1, PT, R74.reuse, RZ, PT, P1 ;  /* 0x000000ff4a00720c */ /* 0x040fe40003f24110 */
[----:B------:R-:W-:Y:S02]  /*4ad0*/  ISETP.GT.U32.AND.EX P2, PT, R74, RZ, PT, P2 ;  /* 0x000000ff4a00720c */ /* 0x000fe40003f44120 */
[----:B------:R-:W-:Y:S01]  /*4ae0*/  FSEL R228, R103, -INF , !P0 ;  /* 0xff80000067e47808 */ /* 0x000fe20004000000 */
[----:B------:R-:W-:Y:S01]  /*4af0*/  FMUL R149, R149, c[0x0][0x188] ;  /* 0x0000620095957a20 */ /* 0x000fe20000400000 */
[----:B------:R-:W-:Y:S01]  /*4b00*/  IADD3 R74, P0, R203, 0x50, RZ ;  /* 0x00000050cb4a7810 */ /* 0x000fe20007f1e0ff */
[----:B------:R-:W-:Y:S01]  /*4b10*/  FMUL R77, R77, c[0x0][0x188] ;  /* 0x000062004d4d7a20 */ /* 0x000fe20000400000 */
[C---:B------:R-:W-:Y:S01]  /*4b20*/  ISETP.GT.U32.AND.EX P4, PT, R72.reuse, RZ, PT, P4 ;  /* 0x000000ff4800720c */ /* 0x040fe20003f84140 */
[----:B------:R-:W-:Y:S01]  /*4b30*/  FMUL R79, R79, c[0x0][0x188] ;  /* 0x000062004f4f7a20 */ /* 0x000fe20000400000 */
[----:B------:R-:W-:Y:S01]  /*4b40*/  FSEL R230, R101, -INF , !P6 ;  /* 0xff80000065e67808 */ /* 0x000fe20007000000 */
[----:B------:R-:W-:Y:S01]  /*4b50*/  FMUL R121, R121, c[0x0][0x188] ;  /* 0x0000620079797a20 */ /* 0x000fe20000400000 */
[----:B------:R-:W-:Y:S01]  /*4b60*/  ISETP.GT.U32.AND.EX P5, PT, R72, RZ, PT, P5 ;  /* 0x000000ff4800720c */ /* 0x000fe20003fa4150 */
[----:B------:R-:W-:Y:S01]  /*4b70*/  FMUL R123, R123, c[0x0][0x188] ;  /* 0x000062007b7b7a20 */ /* 0x000fe20000400000 */
[CC--:B------:R-:W-:Y:S01]  /*4b80*/  ISETP.GT.U32.AND P6, PT, R73.reuse, R252.reuse, PT ;  /* 0x000000fc4900720c */ /* 0x0c0fe20003fc4070 */
[----:B------:R-:W-:Y:S01]  /*4b90*/  FMUL R66, R66, c[0x0][0x188] ;  /* 0x0000620042427a20 */ /* 0x000fe20000400000 */
[----:B------:R-:W-:Y:S01]  /*4ba0*/  ISETP.GT.U32.AND P3, PT, R73, R139, PT ;  /* 0x0000008b4900720c */ /* 0x000fe20003f64070 */
[--C-:B------:R-:W-:Y:S01]  /*4bb0*/  IMAD.X R73, RZ, RZ, R204.reuse, P0 ;  /* 0x000000ffff497224 */ /* 0x100fe200000e06cc */
[----:B------:R-:W-:Y:S01]  /*4bc0*/  FSEL R233, R151, -INF , !P2 ;  /* 0xff80000097e97808 */ /* 0x000fe20005000000 */
[----:B------:R-:W-:Y:S01]  /*4bd0*/  FMUL R64, R64, c[0x0][0x188] ;  /* 0x0000620040407a20 */ /* 0x000fe20000400000 */
[----:B------:R-:W-:Y:S01]  /*4be0*/  FSEL R226, R149, -INF , !P1 ;  /* 0xff80000095e27808 */ /* 0x000fe20004800000 */
[----:B------:R-:W-:Y:S01]  /*4bf0*/  FMUL R112, R112, c[0x0][0x188] ;  /* 0x0000620070707a20 */ /* 0x000fe20000400000 */
[C---:B------:R-:W-:Y:S01]  /*4c00*/  ISETP.GT.U32.AND P2, PT, R74.reuse, R239, PT ;  /* 0x000000ef4a00720c */ /* 0x040fe20003f44070 */
[----:B------:R-:W-:Y:S01]  /*4c10*/  FMUL R65, R65, c[0x0][0x188] ;  /* 0x0000620041417a20 */ /* 0x000fe20000400000 */
[----:B------:R-:W-:Y:S01]  /*4c20*/  FSEL R227, R77, -INF , !P4 ;  /* 0xff8000004de37808 */ /* 0x000fe20006000000 */
[----:B------:R-:W-:Y:S01]  /*4c30*/  FMUL R67, R67, c[0x0][0x188] ;  /* 0x0000620043437a20 */ /* 0x000fe20000400000 */
[----:B------:R-:W-:Y:S01]  /*4c40*/  ISETP.GT.U32.AND P1, PT, R74, R7, PT ;  /* 0x000000074a00720c */ /* 0x000fe20003f24070 */
[----:B------:R-:W-:Y:S01]  /*4c50*/  FMUL R114, R114, c[0x0][0x188] ;  /* 0x0000620072727a20 */ /* 0x000fe20000400000 */
[----:B------:R-:W-:Y:S01]  /*4c60*/  ISETP.GT.U32.AND P4, PT, R74, R252, PT ;  /* 0x000000fc4a00720c */ /* 0x000fe20003f84070 */
[----:B------:R-:W-:Y:S01]  /*4c70*/  FMUL R56, R56, c[0x0][0x188] ;  /* 0x0000620038387a20 */ /* 0x000fe20000400000 */
[----:B------:R-:W-:Y:S01]  /*4c80*/  ISETP.GT.U32.AND P0, PT, R74, R139, PT ;  /* 0x0000008b4a00720c */ /* 0x000fe20003f04070 */
[----:B------:R-:W-:Y:S01]  /*4c90*/  FMUL R113, R113, c[0x0][0x188] ;  /* 0x0000620071717a20 */ /* 0x000fe20000400000 */
[----:B------:R-:W-:Y:S01]  /*4ca0*/  FSEL R224, R79, -INF , !P5 ;  /* 0xff8000004fe07808 */ /* 0x000fe20006800000 */
[----:B------:R-:W-:Y:S01]  /*4cb0*/  FMUL R115, R115, c[0x0][0x188] ;  /* 0x0000620073737a20 */ /* 0x000fe20000400000 */
[----:B------:R-:W-:Y:S01]  /*4cc0*/  IADD3 R74, P5, R203, 0x51, RZ ;  /* 0x00000051cb4a7810 */ /* 0x000fe20007fbe0ff */
[----:B------:R-:W-:Y:S01]  /*4cd0*/  FMUL R58, R58, c[0x0][0x188] ;  /* 0x000062003a3a7a20 */ /* 0x000fe20000400000 */
[C---:B------:R-:W-:Y:S01]  /*4ce0*/  ISETP.GT.U32.AND.EX P6, PT, R72.reuse, RZ, PT, P6 ;  /* 0x000000ff4800720c */ /* 0x040fe20003fc4160 */
[----:B------:R-:W-:Y:S01]  /*4cf0*/  FMUL R57, R57, c[0x0][0x188] ;  /* 0x0000620039397a20 */ /* 0x000fe20000400000 */
[----:B------:R-:W-:Y:S01]  /*4d00*/  ISETP.GT.U32.AND.EX P3, PT, R72, RZ, PT, P3 ;  /* 0x000000ff4800720c */ /* 0x000fe20003f64130 */
[----:B------:R-:W-:Y:S01]  /*4d10*/  FMUL R88, R88, c[0x0][0x188] ;  /* 0x0000620058587a20 */ /* 0x000fe20000400000 */
[----:B------:R-:W-:Y:S01]  /*4d20*/  ISETP.GT.U32.AND.EX P2, PT, R73, RZ, PT, P2 ;  /* 0x000000ff4900720c */ /* 0x000fe20003f44120 */
[--C-:B------:R-:W-:Y:S01]  /*4d30*/  IMAD.X R72, RZ, RZ, R204.reuse, P5 ;  /* 0x000000ffff487224 */ /* 0x100fe200028e06cc */
[----:B------:R-:W-:Y:S01]  /*4d40*/  FSEL R222, R121, -INF , !P6 ;  /* 0xff80000079de7808 */ /* 0x000fe20007000000 */
[----:B------:R-:W-:Y:S01]  /*4d50*/  FMUL R90, R90, c[0x0][0x188] ;  /* 0x000062005a5a7a20 */ /* 0x000fe20000400000 */
[----:B------:R-:W-:Y:S01]  /*4d60*/  FSEL R232, R123, -INF , !P3 ;  /* 0xff8000007be87808 */ /* 0x000fe20005800000 */
[----:B------:R-:W-:Y:S01]  /*4d70*/  FMUL R59, R59, c[0x0][0x188] ;  /* 0x000062003b3b7a20 */ /* 0x000fe20000400000 */
[----:B------:R-:W-:Y:S01]  /*4d80*/  ISETP.GT.U32.AND.EX P1, PT, R73, RZ, PT, P1 ;  /* 0x000000ff4900720c */ /* 0x000fe20003f24110 */
[----:B------:R-:W-:Y:S01]  /*4d90*/  FMUL R89, R89, c[0x0][0x188] ;  /* 0x0000620059597a20 */ /* 0x000fe20000400000 */
[C---:B------:R-:W-:Y:S01]  /*4da0*/  ISETP.GT.U32.AND P6, PT, R74.reuse, R7, PT ;  /* 0x000000074a00720c */ /* 0x040fe20003fc4070 */
[----:B------:R-:W-:Y:S01]  /*4db0*/  FMUL R91, R91, c[0x0][0x188] ;  /* 0x000062005b5b7a20 */ /* 0x000fe20000400000 */
[----:B------:R-:W-:Y:S01]  /*4dc0*/  ISETP.GT.U32.AND P3, PT, R74, R239, PT ;  /* 0x000000ef4a00720c */ /* 0x000fe20003f64070 */
[----:B------:R-:W-:Y:S01]  /*4dd0*/  FMUL R44, R44, c[0x0][0x188] ;  /* 0x000062002c2c7a20 */ /* 0x000fe20000400000 */
[----:B------:R-:W-:Y:S01]  /*4de0*/  ISETP.GT.U32.AND.EX P4, PT, R73, RZ, PT, P4 ;  /* 0x000000ff4900720c */ /* 0x000fe20003f84140 */
[----:B------:R-:W-:Y:S01]  /*4df0*/  FMUL R46, R46, c[0x0][0x188] ;  /* 0x000062002e2e7a20 */ /* 0x000fe20000400000 */
[----:B------:R-:W-:Y:S01]  /*4e00*/  FSEL R221, R66, -INF , !P2 ;  /* 0xff80000042dd7808 */ /* 0x000fe20005000000 */
[----:B------:R-:W-:Y:S01]  /*4e10*/  FMUL R140, R140, c[0x0][0x188] ;  /* 0x000062008c8c7a20 */ /* 0x000fe20000400000 */
[----:B------:R-:W-:Y:S01]  /*4e20*/  IADD3 R66, P2, R203, 0x58, RZ ;  /* 0x00000058cb427810 */ /* 0x000fe20007f5e0ff */
[----:B------:R-:W-:Y:S01]  /*4e30*/  FMUL R142, R142, c[0x0][0x188] ;  /* 0x000062008e8e7a20 */ /* 0x000fe20000400000 */
[----:B------:R-:W-:Y:S01]  /*4e40*/  FSEL R223, R64, -INF , !P1 ;  /* 0xff80000040df7808 */ /* 0x000fe20004800000 */
[----:B------:R-:W-:Y:S01]  /*4e50*/  FMUL R45, R45, c[0x0][0x188] ;  /* 0x000062002d2d7a20 */ /* 0x000fe20000400000 */
[----:B------:R-:W-:Y:S01]  /*4e60*/  ISETP.GT.U32.AND.EX P6, PT, R72, RZ, PT, P6 ;  /* 0x000000ff4800720c */ /* 0x000fe20003fc4160 */
[----:B------:R-:W-:Y:S01]  /*4e70*/  FMUL R47, R47, c[0x0][0x188] ;  /* 0x000062002f2f7a20 */ /* 0x000fe20000400000 */
[----:B------:R-:W-:Y:S01]  /*4e80*/  FSEL R219, R112, -INF , !P4 ;  /* 0xff80000070db7808 */ /* 0x000fe20006000000 */
[----:B------:R-:W-:Y:S01]  /*4e90*/  FMUL R141, R141, c[0x0][0x188] ;  /* 0x000062008d8d7a20 */ /* 0x000fe20000400000 */
[----:B------:R-:W-:Y:S01]  /*4ea0*/  ISETP.GT.U32.AND.EX P3, PT, R72, RZ, PT, P3 ;  /* 0x000000ff4800720c */ /* 0x000fe20003f64130 */
[----:B------:R-:W-:Y:S01]  /*4eb0*/  FMUL R80, R80, c[0x0][0x188] ;  /* 0x0000620050507a20 */ /* 0x000fe20000400000 */
[----:B------:R-:W-:Y:S01]  /*4ec0*/  ISETP.GT.U32.AND.EX P0, PT, R73, RZ, PT, P0 ;  /* 0x000000ff4900720c */ /* 0x000fe20003f04100 */
[----:B------:R-:W-:Y:S01]  /*4ed0*/  FMUL R28, R28, c[0x0][0x188] ;  /* 0x000062001c1c7a20 */ /* 0x000fe20000400000 */
[----:B------:R-:W-:Y:S01]  /*4ee0*/  ISETP.GT.U32.AND P4, PT, R66, R7, PT ;  /* 0x000000074200720c */ /* 0x000fe20003f84070 */
[----:B------:R-:W-:Y:S01]  /*4ef0*/  FMUL R82, R82, c[0x0][0x188] ;  /* 0x0000620052527a20 */ /* 0x000fe20000400000 */
[----:B------:R-:W-:Y:S01]  /*4f00*/  IADD3.X R64, RZ, R204, RZ, P2, !PT ;  /* 0x000000ccff407210 */ /* 0x000fe200017fe4ff */
[----:B------:R-:W-:Y:S01]  /*4f10*/  FMUL R81, R81, c[0x0][0x188] ;  /* 0x0000620051517a20 */ /* 0x000fe20000400000 */
[-C--:B------:R-:W-:Y:S01]  /*4f20*/  ISETP.GT.U32.AND P1, PT, R74, R252.reuse, PT ;  /* 0x000000fc4a00720c */ /* 0x080fe20003f24070 */
[----:B------:R-:W-:Y:S01]  /*4f30*/  FMUL R83, R83, c[0x0][0x188] ;  /* 0x0000620053537a20 */ /* 0x000fe20000400000 */
[----:B------:R-:W-:Y:S01]  /*4f40*/  FSEL R220, R65, -INF , !P6 ;  /* 0xff80000041dc7808 */ /* 0x000fe20007000000 */
[----:B------:R-:W-:Y:S01]  /*4f50*/  FMUL R29, R29, c[0x0][0x188] ;  /* 0x000062001d1d7a20 */ /* 0x000fe20000400000 */
[----:B------:R-:W-:Y:S01]  /*4f60*/  FSEL R215, R67, -INF , !P3 ;  /* 0xff80000043d77808 */ /* 0x000fe20005800000 */
[----:B------:R-:W-:Y:S01]  /*4f70*/  FMUL R52, R52, c[0x0][0x188] ;  /* 0x0000620034347a20 */ /* 0x000fe20000400000 */
[----:B------:R-:W-:Y:S01]  /*4f80*/  ISETP.GT.U32.AND P5, PT, R74, R139, PT ;  /* 0x0000008b4a00720c */ /* 0x000fe20003fa4070 */
[----:B------:R-:W-:Y:S01]  /*4f90*/  FMUL R54, R54, c[0x0][0x188] ;  /* 0x0000620036367a20 */ /* 0x000fe20000400000 */
[----:B------:R-:W-:Y:S01]  /*4fa0*/  FSEL R231, R114, -INF , !P0 ;  /* 0xff80000072e77808 */ /* 0x000fe20004000000 */
[----:B------:R-:W-:Y:S01]  /*4fb0*/  FMUL R48, R48, c[0x0][0x188] ;  /* 0x0000620030307a20 */ /* 0x000fe20000400000 */
[----:B------:R-:W-:Y:S01]  /*4fc0*/  ISETP.GT.U32.AND.EX P4, PT, R64, RZ, PT, P4 ;  /* 0x000000ff4000720c */ /* 0x000fe20003f84140 */
[----:B------:R-:W-:Y:S01]  /*4fd0*/  FMUL R53, R53, c[0x0][0x188] ;  /* 0x0000620035357a20 */ /* 0x000fe20000400000 */
[----:B------:R-:W-:Y:S01]  /*4fe0*/  IADD3 R65, P3, R203, 0x59, RZ ;  /* 0x00000059cb417810 */ /* 0x000fe20007f7e0ff */
[----:B------:R-:W-:Y:S01]  /*4ff0*/  FMUL R55, R55, c[0x0][0x188] ;  /* 0x0000620037377a20 */ /* 0x000fe20000400000 */
[----:B------:R-:W-:Y:S01]  /*5000*/  ISETP.GT.U32.AND P0, PT, R66, R239, PT ;  /* 0x000000ef4200720c */ /* 0x000fe20003f04070 */
[----:B------:R-:W-:Y:S01]  /*5010*/  FMUL R49, R49, c[0x0][0x188] ;  /* 0x0000620031317a20 */ /* 0x000fe20000400000 */
[----:B------:R-:W-:Y:S01]  /*5020*/  ISETP.GT.U32.AND.EX P1, PT, R72, RZ, PT, P1 ;  /* 0x000000ff4800720c */ /* 0x000fe20003f24110 */
[----:B------:R-:W-:Y:S01]  /*5030*/  FMUL R84, R84, c[0x0][0x188] ;  /* 0x0000620054547a20 */ /* 0x000fe20000400000 */
[----:B------:R-:W-:Y:S01]  /*5040*/  ISETP.GT.U32.AND.EX P5, PT, R72, RZ, PT, P5 ;  /* 0x000000ff4800720c */ /* 0x000fe20003fa4150 */
[----:B------:R-:W-:Y:S01]  /*5050*/  FMUL R86, R86, c[0x0][0x188] ;  /* 0x0000620056567a20 */ /* 0x000fe20000400000 */
[----:B------:R-:W-:Y:S01]  /*5060*/  FSEL R214, R56, -INF , !P4 ;  /* 0xff80000038d67808 */ /* 0x000fe20006000000 */
[----:B------:R-:W-:Y:S01]  /*5070*/  IMAD.X R56, RZ, RZ, R204, P3 ;  /* 0x000000ffff387224 */ /* 0x000fe200018e06cc */
[----:B------:R-:W-:Y:S01]  /*5080*/  FSEL R213, R113, -INF , !P1 ;  /* 0xff80000071d57808 */ /* 0x000fe20004800000 */
[----:B------:R-:W-:Y:S01]  /*5090*/  FMUL R40, R40, c[0x0][0x188] ;  /* 0x0000620028287a20 */ /* 0x000fe20000400000 */
[----:B------:R-:W-:Y:S01]  /*50a0*/  ISETP.GT.U32.AND.EX P0, PT, R64, RZ, PT, P0 ;  /* 0x000000ff4000720c */ /* 0x000fe20003f04100 */
[----:B------:R-:W-:Y:S01]  /*50b0*/  FMUL R32, R32, c[0x0][0x188] ;  /* 0x0000620020207a20 */ /* 0x000fe20000400000 */
[----:B------:R-:W-:Y:S01]  /*50c0*/  ISETP.GT.U32.AND P1, PT, R65, R7, PT ;  /* 0x000000074100720c */ /* 0x000fe20003f24070 */
[----:B------:R-:W-:Y:S01]  /*50d0*/  FMUL R34, R34, c[0x0][0x188] ;  /* 0x0000620022227a20 */ /* 0x000fe20000400000 */
[C---:B------:R-:W-:Y:S01]  /*50e0*/  ISETP.GT.U32.AND P6, PT, R66.reuse, R252, PT ;  /* 0x000000fc4200720c */ /* 0x040fe20003fc4070 */
[----:B------:R-:W-:Y:S01]  /*50f0*/  FMUL R85, R85, c[0x0][0x188] ;  /* 0x0000620055557a20 */ /* 0x000fe20000400000 */
[----:B------:R-:W-:Y:S01]  /*5100*/  ISETP.GT.U32.AND P2, PT, R66, R139, PT ;  /* 0x0000008b4200720c */ /* 0x000fe20003f44070 */
        /* <DEDUP_REMOVED lines=10> */
[----:B------:R-:W-:Y:S01]  /*51b0*/  LDSM.16.M88.4 R92, [R5+0x3800] ;  /* 0x00380000055c783b */ /* 0x000fe20000000200 */
[----:B------:R-:W-:-:S02]  /*51c0*/  ISETP.GT.U32.AND.EX P6, PT, R64, RZ, PT, P6 ;  /* 0x000000ff4000720c */ /* 0x000fc40003fc4160 */
[----:B------:R-:W-:Y:S02]  /*51d0*/  ISETP.GT.U32.AND.EX P2, PT, R64, RZ, PT, P2 ;  /* 0x000000ff4000720c */ /* 0x000fe40003f44120 */
[C---:B------:R-:W-:Y:S02]  /*51e0*/  ISETP.GT.U32.AND P4, PT, R65.reuse, R252, PT ;  /* 0x000000fc4100720c */ /* 0x040fe40003f84070 */
[----:B------:R-:W-:Y:S02]  /*51f0*/  ISETP.GT.U32.AND.EX P5, PT, R56, RZ, PT, P5 ;  /* 0x000000ff3800720c */ /* 0x000fe40003fa4150 */
[----:B------:R-:W-:Y:S02]  /*5200*/  ISETP.GT.U32.AND P3, PT, R65, R139, PT ;  /* 0x0000008b4100720c */ /* 0x000fe40003f64070 */
[----:B------:R-:W-:Y:S01]  /*5210*/  FSEL R209, R57, -INF , !P1 ;  /* 0xff80000039d17808 */ /* 0x000fe20004800000 */
[----:B------:R-:W-:Y:S01]  /*5220*/  IMAD.X R57, RZ, RZ, R204, P0 ;  /* 0x000000ffff397224 */ /* 0x000fe200000e06cc */
[----:B------:R-:W-:-:S02]  /*5230*/  FSEL R218, R88, -INF , !P6 ;  /* 0xff80000058da7808 */ /* 0x000fc40007000000 */
[----:B------:R-:W-:Y:S02]  /*5240*/  FSEL R225, R90, -INF , !P2 ;  /* 0xff8000005ae17808 */ /* 0x000fe40005000000 */
[C---:B------:R-:W-:Y:S02]  /*5250*/  ISETP.GT.U32.AND P6, PT, R58.reuse, R7, PT ;  /* 0x000000073a00720c */ /* 0x040fe40003fc4070 */
[C---:B------:R-:W-:Y:S02]  /*5260*/  ISETP.GT.U32.AND P2, PT, R58.reuse, R239, PT ;  /* 0x000000ef3a00720c */ /* 0x040fe40003f44070 */
[C---:B------:R-:W-:Y:S02]  /*5270*/  ISETP.GT.U32.AND P1, PT, R58.reuse, R252, PT ;  /* 0x000000fc3a00720c */ /* 0x040fe40003f24070 */
[----:B------:R-:W-:Y:S02]  /*5280*/  ISETP.GT.U32.AND P0, PT, R58, R139, PT ;  /* 0x0000008b3a00720c */ /* 0x000fe40003f04070 */
[----:B------:R-:W-:-:S02]  /*5290*/  ISETP.GT.U32.AND.EX P4, PT, R56, RZ, PT, P4 ;  /* 0x000000ff3800720c */ /* 0x000fc40003f84140 */
[----:B------:R-:W-:Y:S02]  /*52a0*/  FSEL R207, R59, -INF , !P5 ;  /* 0xff8000003bcf7808 */ /* 0x000fe40006800000 */
[----:B------:R-:W-:Y:S02]  /*52b0*/  ISETP.GT.U32.AND.EX P3, PT, R56, RZ, PT, P3 ;  /* 0x000000ff3800720c */ /* 0x000fe40003f64130 */
[----:B------:R-:W-:Y:S02]  /*52c0*/  IADD3 R58, P5, R203, 0x61, RZ ;  /* 0x00000061cb3a7810 */ /* 0x000fe40007fbe0ff */
[C---:B------:R-:W-:Y:S02]  /*52d0*/  ISETP.GT.U32.AND.EX P6, PT, R57.reuse, RZ, PT, P6 ;  /* 0x000000ff3900720c */ /* 0x040fe40003fc4160 */
[----:B------:R-:W-:Y:S02]  /*52e0*/  ISETP.GT.U32.AND.EX P2, PT, R57, RZ, PT, P2 ;  /* 0x000000ff3900720c */ /* 0x000fe40003f44120 */
[----:B------:R-:W-:-:S02]  /*52f0*/  FSEL R217, R89, -INF , !P4 ;  /* 0xff80000059d97808 */ /* 0x000fc40006000000 */
[----:B------:R-:W-:Y:S02]  /*5300*/  ISETP.GT.U32.AND P4, PT, R58, R7, PT ;  /* 0x000000073a00720c */ /* 0x000fe40003f84070 */
[----:B------:R-:W-:Y:S02]  /*5310*/  FSEL R216, R91, -INF , !P3 ;  /* 0xff8000005bd87808 */ /* 0x000fe40005800000 */
[----:B------:R-:W-:Y:S02]  /*5320*/  IADD3.X R56, RZ, R204, RZ, P5, !PT ;  /* 0x000000ccff387210 */ /* 0x000fe40002ffe4ff */
[C---:B------:R-:W-:Y:S02]  /*5330*/  ISETP.GT.U32.AND.EX P1, PT, R57.reuse, RZ, PT, P1 ;  /* 0x000000ff3900720c */ /* 0x040fe40003f24110 */
[----:B------:R-:W-:Y:S01]  /*5340*/  ISETP.GT.U32.AND.EX P0, PT, R57, RZ, PT, P0 ;  /* 0x000000ff3900720c */ /* 0x000fe20003f04100 */
[----:B------:R-:W-:Y:S01]  /*5350*/  FMUL R74, R36, c[0x0][0x188] ;  /* 0x00006200244a7a20 */ /* 0x000fe20000400000 */
[----:B------:R-:W-:Y:S01]  /*5360*/  ISETP.GT.U32.AND P3, PT, R58, R239, PT ;  /* 0x000000ef3a00720c */ /* 0x000fe20003f64070 */
[----:B------:R-:W-:Y:S01]  /*5370*/  FMUL R64, R106, c[0x0][0x188] ;  /* 0x000062006a407a20 */ /* 0x000fe20000400000 */
[----:B------:R-:W-:Y:S01]  /*5380*/  FSEL R205, R44, -INF , !P6 ;  /* 0xff8000002ccd7808 */ /* 0x000fe20007000000 */
[----:B------:R-:W-:Y:S01]  /*5390*/  FMUL R65, R124, c[0x0][0x188] ;  /* 0x000062007c417a20 */ /* 0x000fe20000400000 */
[----:B------:R-:W-:Y:S01]  /*53a0*/  FSEL R198, R46, -INF , !P2 ;  /* 0xff8000002ec67808 */ /* 0x000fe20005000000 */
[----:B------:R-:W-:Y:S01]  /*53b0*/  FMUL R66, R125, c[0x0][0x188] ;  /* 0x000062007d427a20 */ /* 0x000fe20000400000 */
[----:B------:R-:W-:Y:S01]  /*53c0*/  IADD3 R44, P2, R203, 0x68, RZ ;  /* 0x00000068cb2c7810 */ /* 0x000fe20007f5e0ff */
[----:B------:R-:W-:Y:S01]  /*53d0*/  FMUL R59, R127, c[0x0][0x188] ;  /* 0x000062007f3b7a20 */ /* 0x000fe20000400000 */
[C---:B------:R-:W-:Y:S01]  /*53e0*/  ISETP.GT.U32.AND.EX P4, PT, R56.reuse, RZ, PT, P4 ;  /* 0x000000ff3800720c */ /* 0x040fe20003f84140 */
[----:B------:R-:W-:Y:S01]  /*53f0*/  LDSM.16.M88.4 R88, [R5+0x3000] ;  /* 0x003000000558783b */ /* 0x000fe20000000200 */
[----:B------:R-:W-:Y:S01]  /*5400*/  ISETP.GT.U32.AND.EX P3, PT, R56, RZ, PT, P3 ;  /* 0x000000ff3800720c */ /* 0x000fe20003f64130 */
[----:B------:R-:W-:Y:S01]  /*5410*/  IMAD.X R57, RZ, RZ, R204, P2 ;  /* 0x000000ffff397224 */ /* 0x000fe200010e06cc */
[----:B------:R-:W-:-:S02]  /*5420*/  ISETP.GT.U32.AND P6, PT, R58, R252, PT ;  /* 0x000000fc3a00720c */ /* 0x000fc40003fc4070 */
[----:B------:R-:W-:Y:S02]  /*5430*/  FSEL R212, R140, -INF , !P1 ;  /* 0xff8000008cd47808 */ /* 0x000fe40004800000 */
[----:B------:R-:W-:Y:S02]  /*5440*/  FSEL R234, R142, -INF , !P0 ;  /* 0xff8000008eea7808 */ /* 0x000fe40004000000 */
[----:B------:R-:W-:Y:S02]  /*5450*/  FSEL R194, R45, -INF , !P4 ;  /* 0xff8000002dc27808 */ /* 0x000fe40006000000 */
[C---:B------:R-:W-:Y:S02]  /*5460*/  ISETP.GT.U32.AND P1, PT, R44.reuse, R7, PT ;  /* 0x000000072c00720c */ /* 0x040fe40003f24070 */
[C---:B------:R-:W-:Y:S02]  /*5470*/  ISETP.GT.U32.AND P0, PT, R44.reuse, R239, PT ;  /* 0x000000ef2c00720c */ /* 0x040fe40003f04070 */
[----:B------:R-:W-:-:S02]  /*5480*/  ISETP.GT.U32.AND P4, PT, R44, R252, PT ;  /* 0x000000fc2c00720c */ /* 0x000fc40003f84070 */
[----:B------:R-:W-:Y:S02]  /*5490*/  ISETP.GT.U32.AND P2, PT, R44, R139, PT ;  /* 0x0000008b2c00720c */ /* 0x000fe40003f44070 */
[----:B------:R-:W-:Y:S02]  /*54a0*/  FSEL R188, R47, -INF , !P3 ;  /* 0xff8000002fbc7808 */ /* 0x000fe40005800000 */
[----:B------:R-:W-:Y:S02]  /*54b0*/  IADD3 R44, P3, R203, 0x69, RZ ;  /* 0x00000069cb2c7810 */ /* 0x000fe40007f7e0ff */
[----:B------:R-:W-:Y:S02]  /*54c0*/  ISETP.GT.U32.AND.EX P6, PT, R56, RZ, PT, P6 ;  /* 0x000000ff3800720c */ /* 0x000fe40003fc4160 */
[----:B------:R-:W-:Y:S01]  /*54d0*/  ISETP.GT.U32.AND.EX P1, PT, R57, RZ, PT, P1 ;  /* 0x000000ff3900720c */ /* 0x000fe20003f24110 */
[----:B------:R-:W-:Y:S01]  /*54e0*/  IMAD.X R47, RZ, RZ, R204, P3 ;  /* 0x000000ffff2f7224 */ /* 0x000fe200018e06cc */
[----:B------:R-:W-:-:S02]  /*54f0*/  FSEL R179, R141, -INF , !P6 ;  /* 0xff8000008db37808 */ /* 0x000fc40007000000 */
[----:B------:R-:W-:Y:S02]  /*5500*/  ISETP.GT.U32.AND P6, PT, R44, R7, PT ;  /* 0x000000072c00720c */ /* 0x000fe40003fc4070 */
[C---:B------:R-:W-:Y:S02]  /*5510*/  ISETP.GT.U32.AND.EX P4, PT, R57.reuse, RZ, PT, P4 ;  /* 0x000000ff3900720c */ /* 0x040fe40003f84140 */
[----:B------:R-:W-:Y:S02]  /*5520*/  ISETP.GT.U32.AND.EX P0, PT, R57, RZ, PT, P0 ;  /* 0x000000ff3900720c */ /* 0x000fe40003f04100 */
[----:B------:R-:W-:Y:S02]  /*5530*/  FSEL R186, R80, -INF , !P1 ;  /* 0xff80000050ba7808 */ /* 0x000fe40004800000 */
[----:B------:R-:W-:Y:S02]  /*5540*/  ISETP.GT.U32.AND.EX P6, PT, R47, RZ, PT, P6 ;  /* 0x000000ff2f00720c */ /* 0x000fe40003fc4160 */
[----:B------:R-:W-:-:S02]  /*5550*/  FSEL R177, R28, -INF , !P4 ;  /* 0xff8000001cb17808 */ /* 0x000fc40006000000 */
[----:B------:R-:W-:Y:S02]  /*5560*/  ISETP.GT.U32.AND P1, PT, R44, R239, PT ;  /* 0x000000ef2c00720c */ /* 0x000fe40003f24070 */
[----:B------:R-:W-:Y:S02]  /*5570*/  IADD3 R28, P4, R203, 0x70, RZ ;  /* 0x00000070cb1c7810 */ /* 0x000fe40007f9e0ff */
[----:B------:R-:W-:Y:S02]  /*5580*/  FSEL R182, R82, -INF , !P0 ;  /* 0xff80000052b67808 */ /* 0x000fe40004000000 */
[----:B------:R-:W-:Y:S02]  /*5590*/  ISETP.GT.U32.AND P5, PT, R58, R139, PT ;  /* 0x0000008b3a00720c */ /* 0x000fe40003fa4070 */
[----:B------:R-:W-:Y:S02]  /*55a0*/  ISETP.GT.U32.AND P0, PT, R44, R252, PT ;  /* 0x000000fc2c00720c */ /* 0x000fe40003f04070 */
[----:B------:R-:W-:-:S02]  /*55b0*/  FSEL R176, R81, -INF , !P6 ;  /* 0xff80000051b07808 */ /* 0x000fc40007000000 */
[C---:B------:R-:W-:Y:S02]  /*55c0*/  ISETP.GT.U32.AND.EX P1, PT, R47.reuse, RZ, PT, P1 ;  /* 0x000000ff2f00720c */ /* 0x040fe40003f24110 */
[----:B------:R-:W-:Y:S02]  /*55d0*/  ISETP.GT.U32.AND P6, PT, R28, R7, PT ;  /* 0x000000071c00720c */ /* 0x000fe40003fc4070 */
[----:B------:R-:W-:Y:S02]  /*55e0*/  IADD3.X R58, RZ, R204, RZ, P4, !PT ;  /* 0x000000ccff3a7210 */ /* 0x000fe400027fe4ff */
[----:B------:R-:W-:Y:S02]  /*55f0*/  ISETP.GT.U32.AND.EX P0, PT, R47, RZ, PT, P0 ;  /* 0x000000ff2f00720c */ /* 0x000fe40003f04100 */
[----:B------:R-:W-:Y:S02]  /*5600*/  FSEL R175, R83, -INF , !P1 ;  /* 0xff80000053af7808 */ /* 0x000fe40004800000 */
[----:B------:R-:W-:-:S02]  /*5610*/  ISETP.GT.U32.AND.EX P6, PT, R58, RZ, PT, P6 ;  /* 0x000000ff3a00720c */ /* 0x000fc40003fc4160 */
[C---:B------:R-:W-:Y:S02]  /*5620*/  ISETP.GT.U32.AND P1, PT, R28.reuse, R239, PT ;  /* 0x000000ef1c00720c */ /* 0x040fe40003f24070 */
[----:B------:R-:W-:Y:S02]  /*5630*/  FSEL R170, R29, -INF , !P0 ;  /* 0xff8000001daa7808 */ /* 0x000fe40004000000 */
[C---:B------:R-:W-:Y:S02]  /*5640*/  ISETP.GT.U32.AND P0, PT, R28.reuse, R252, PT ;  /* 0x000000fc1c00720c */ /* 0x040fe40003f04070 */
[----:B------:R-:W-:Y:S02]  /*5650*/  ISETP.GT.U32.AND P4, PT, R28, R139, PT ;  /* 0x0000008b1c00720c */ /* 0x000fe40003f84070 */
[----:B------:R-:W-:Y:S02]  /*5660*/  FSEL R169, R52, -INF , !P6 ;  /* 0xff80000034a97808 */ /* 0x000fe40007000000 */
[----:B------:R-:W-:-:S02]  /*5670*/  ISETP.GT.U32.AND.EX P1, PT, R58, RZ, PT, P1 ;  /* 0x000000ff3a00720c */ /* 0x000fc40003f24110 */
[----:B------:R-:W-:Y:S02]  /*5680*/  IADD3 R28, P6, R203, 0x71, RZ ;  /* 0x00000071cb1c7810 */ /* 0x000fe40007fde0ff */
[----:B------:R-:W-:Y:S02]  /*5690*/  FSEL R151, R54, -INF , !P1 ;  /* 0xff80000036977808 */ /* 0x000fe40004800000 */
[C---:B------:R-:W-:Y:S01]  /*56a0*/  ISETP.GT.U32.AND P1, PT, R28.reuse, R7, PT ;  /* 0x000000071c00720c */ /* 0x040fe20003f24070 */
[----:B------:R-:W-:Y:S01]  /*56b0*/  IMAD.X R54, RZ, RZ, R204, P6 ;  /* 0x000000ffff367224 */ /* 0x000fe200030e06cc */
[----:B------:R-:W-:Y:S02]  /*56c0*/  ISETP.GT.U32.AND P6, PT, R28, R239, PT ;  /* 0x000000ef1c00720c */ /* 0x000fe40003fc4070 */
[----:B------:R-:W-:Y:S02]  /*56d0*/  ISETP.GT.U32.AND.EX P0, PT, R58, RZ, PT, P0 ;  /* 0x000000ff3a00720c */ /* 0x000fe40003f04100 */
[----:B------:R-:W-:-:S02]  /*56e0*/  ISETP.GT.U32.AND.EX P1, PT, R54, RZ, PT, P1 ;  /* 0x000000ff3600720c */ /* 0x000fc40003f24110 */
[----:B------:R-:W-:Y:S02]  /*56f0*/  ISETP.GT.U32.AND.EX P6, PT, R54, RZ, PT, P6 ;  /* 0x000000ff3600720c */ /* 0x000fe40003fc4160 */
[----:B------:R-:W-:Y:S02]  /*5700*/  FSEL R141, R48, -INF , !P0 ;  /* 0xff800000308d7808 */ /* 0x000fe40004000000 */
[----:B------:R-:W-:Y:S02]  /*5710*/  FSEL R149, R53, -INF , !P1 ;  /* 0xff80000035957808 */ /* 0x000fe40004800000 */
[C---:B------:R-:W-:Y:S02]  /*5720*/  ISETP.GT.U32.AND P0, PT, R28.reuse, R252, PT ;  /* 0x000000fc1c00720c */ /* 0x040fe40003f04070 */
[----:B------:R-:W-:Y:S02]  /*5730*/  ISETP.GT.U32.AND P1, PT, R28, R139, PT ;  /* 0x0000008b1c00720c */ /* 0x000fe40003f24070 */
[----:B------:R-:W-:-:S02]  /*5740*/  FSEL R142, R55, -INF , !P6 ;  /* 0xff800000378e7808 */ /* 0x000fc40007000000 */
[----:B------:R-:W-:Y:S02]  /*5750*/  IADD3 R28, P6, R203, 0x78, RZ ;  /* 0x00000078cb1c7810 */ /* 0x000fe40007fde0ff */
[----:B------:R-:W-:-:S03]  /*5760*/  ISETP.GT.U32.AND.EX P0, PT, R54, RZ, PT, P0 ;  /* 0x000000ff3600720c */ /* 0x000fc60003f04100 */
[----:B------:R-:W-:Y:S01]  /*5770*/  IMAD.X R55, RZ, RZ, R204, P6 ;  /* 0x000000ffff377224 */ /* 0x000fe200030e06cc */
[C---:B------:R-:W-:Y:S02]  /*5780*/  ISETP.GT.U32.AND P6, PT, R28.reuse, R7, PT ;  /* 0x000000071c00720c */ /* 0x040fe40003fc4070 */
[----:B------:R-:W-:Y:S02]  /*5790*/  FSEL R137, R49, -INF , !P0 ;  /* 0xff80000031897808 */ /* 0x000fe40004000000 */
[----:B------:R-:W-:Y:S02]  /*57a0*/  ISETP.GT.U32.AND.EX P6, PT, R55, RZ, PT, P6 ;  /* 0x000000ff3700720c */ /* 0x000fe40003fc4160 */
[----:B------:R-:W-:Y:S02]  /*57b0*/  ISETP.GT.U32.AND P0, PT, R28, R239, PT ;  /* 0x000000ef1c00720c */ /* 0x000fe40003f04070 */
[----:B------:R-:W-:Y:S02]  /*57c0*/  FSEL R138, R84, -INF , !P6 ;  /* 0xff800000548a7808 */ /* 0x000fe40007000000 */
[----:B------:R-:W-:-:S02]  /*57d0*/  ISETP.GT.U32.AND P6, PT, R28, R252, PT ;  /* 0x000000fc1c00720c */ /* 0x000fc40003fc4070 */
[C---:B------:R-:W-:Y:S02]  /*57e0*/  ISETP.GT.U32.AND.EX P0, PT, R55.reuse, RZ, PT, P0 ;  /* 0x000000ff3700720c */ /* 0x040fe40003f04100 */
[----:B------:R-:W-:Y:S02]  /*57f0*/  ISETP.GT.U32.AND.EX P6, PT, R55, RZ, PT, P6 ;  /* 0x000000ff3700720c */ /* 0x000fe40003fc4160 */
[----:B------:R-:W-:Y:S02]  /*5800*/  FSEL R136, R86, -INF , !P0 ;  /* 0xff80000056887808 */ /* 0x000fe40004000000 */
[----:B------:R-:W-:Y:S02]  /*5810*/  ISETP.GT.U32.AND P0, PT, R28, R139, PT ;  /* 0x0000008b1c00720c */ /* 0x000fe40003f04070 */
[----:B------:R-:W-:Y:S02]  /*5820*/  FSEL R28, R40, -INF , !P6 ;  /* 0xff800000281c7808 */ /* 0x000fe40007000000 */
[----:B------:R-:W-:-:S04]  /*5830*/  IADD3 R29, P6, R203, 0x8, RZ ;  /* 0x00000008cb1d7810 */ /* 0x000fc80007fde0ff */
[----:B------:R-:W-:Y:S02]  /*5840*/  IADD3.X R40, RZ, R204, RZ, P6, !PT ;  /* 0x000000ccff287210 */ /* 0x000fe400037fe4ff */
[----:B------:R-:W-:Y:S01]  /*5850*/  ISETP.GT.U32.AND P6, PT, R29, R7, PT ;  /* 0x000000071d00720c */ /* 0x000fe20003fc4070 */
[----:B------:R-:W-:-:S03]  /*5860*/  FMUL R52, R104, c[0x0][0x188] ;  /* 0x0000620068347a20 */ /* 0x000fc60000400000 */
[----:B------:R-:W-:-:S04]  /*5870*/  ISETP.GT.U32.AND.EX P6, PT, R40, RZ, PT, P6 ;  /* 0x000000ff2800720c */ /* 0x000fc80003fc4160 */
[----:B------:R-:W-:Y:S02]  /*5880*/  FSEL R52, R52, -INF , !P6 ;  /* 0xff80000034347808 */ /* 0x000fe40007000000 */
[----:B------:R-:W-:-:S04]  /*5890*/  ISETP.GT.U32.AND P6, PT, R29, R252, PT ;  /* 0x000000fc1d00720c */ /* 0x000fc80003fc4070 */
[----:B------:R-:W-:-:S04]  /*58a0*/  ISETP.GT.U32.AND.EX P6, PT, R40, RZ, PT, P6 ;  /* 0x000000ff2800720c */ /* 0x000fc80003fc4160 */
[----:B------:R-:W-:Y:S02]  /*58b0*/  FSEL R49, R32, -INF , !P6 ;  /* 0xff80000020317808 */ /* 0x000fe40007000000 */
[----:B------:R-:W-:-:S04]  /*58c0*/  ISETP.GT.U32.AND P6, PT, R29, R139, PT ;  /* 0x0000008b1d00720c */ /* 0x000fc80003fc4070 */
[----:B------:R-:W-:-:S04]  /*58d0*/  ISETP.GT.U32.AND.EX P6, PT, R40, RZ, PT, P6 ;  /* 0x000000ff2800720c */ /* 0x000fc80003fc4160 */
[----:B------:R-:W-:Y:S02]  /*58e0*/  FSEL R48, R34, -INF , !P6 ;  /* 0xff80000022307808 */ /* 0x000fe40007000000 */
[----:B------:R-:W-:Y:S01]  /*58f0*/  IADD3 R34, P6, R203, 0x40, RZ ;  /* 0x00000040cb227810 */ /* 0x000fe20007fde0ff */
[----:B------:R-:W-:-:S04]  /*5900*/  FMUL R29, R100, c[0x0][0x188] ;  /* 0x00006200641d7a20 */ /* 0x000fc80000400000 */
[----:B------:R-:W-:Y:S01]  /*5910*/  IMAD.X R40, RZ, RZ, R204, P6 ;  /* 0x000000ffff287224 */ /* 0x000fe200030e06cc */
[----:B------:R-:W-:-:S04]  /*5920*/  ISETP.GT.U32.AND P6, PT, R34, R7, PT ;  /* 0x000000072200720c */ /* 0x000fc80003fc4070 */
[----:B------:R-:W-:-:S04]  /*5930*/  ISETP.GT.U32.AND.EX P6, PT, R40, RZ, PT, P6 ;  /* 0x000000ff2800720c */ /* 0x000fc80003fc4160 */
[----:B------:R-:W-:Y:S02]  /*5940*/  FSEL R29, R29, -INF , !P6 ;  /* 0xff8000001d1d7808 */ /* 0x000fe40007000000 */
[----:B------:R-:W-:Y:S01]  /*5950*/  ISETP.GT.U32.AND P6, PT, R34, R239, PT ;  /* 0x000000ef2200720c */ /* 0x000fe20003fc4070 */
[----:B------:R-:W-:-:S03]  /*5960*/  FMUL R32, R102, c[0x0][0x188] ;  /* 0x0000620066207a20 */ /* 0x000fc60000400000 */
[----:B------:R-:W-:-:S04]  /*5970*/  ISETP.GT.U32.AND.EX P6, PT, R40, RZ, PT, P6 ;  /* 0x000000ff2800720c */ /* 0x000fc80003fc4160 */
[----:B------:R-:W-:Y:S02]  /*5980*/  FSEL R32, R32, -INF , !P6 ;  /* 0xff80000020207808 */ /* 0x000fe40007000000 */
[----:B------:R-:W-:Y:S01]  /*5990*/  ISETP.GT.U32.AND P6, PT, R34, R139, PT ;  /* 0x0000008b2200720c */ /* 0x000fe20003fc4070 */
[----:B------:R-:W-:-:S03]  /*59a0*/  FMUL R34, R150, c[0x0][0x188] ;  /* 0x0000620096227a20 */ /* 0x000fc60000400000 */
        /* <DEDUP_REMOVED lines=8> */
[----:B------:R-:W-:Y:S02]  /*5a30*/  ISETP.GT.U32.AND P6, PT, R45, R239, PT ;  /* 0x000000ef2d00720c */ /* 0x000fe40003fc4070 */
[----:B------:R-:W-:Y:S01]  /*5a40*/  ISETP.GT.U32.AND P3, PT, R44, R139, PT ;  /* 0x0000008b2c00720c */ /* 0x000fe20003f64070 */
[----:B------:R-:W-:Y:S01]  /*5a50*/  FMUL R44, R78, c[0x0][0x188] ;  /* 0x000062004e2c7a20 */ /* 0x000fe20000400000 */
[----:B------:R-:W-:-:S04]  /*5a60*/  ISETP.GT.U32.AND.EX P6, PT, R46, RZ, PT, P6 ;  /* 0x000000ff2e00720c */ /* 0x000fc80003fc4160 */
[----:B------:R-:W-:Y:S02]  /*5a70*/  FSEL R44, R44, -INF , !P6 ;  /* 0xff8000002c2c7808 */ /* 0x000fe40007000000 */
[----:B------:R-:W-:Y:S01]  /*5a80*/  ISETP.GT.U32.AND P6, PT, R45, R252, PT ;  /* 0x000000fc2d00720c */ /* 0x000fe20003fc4070 */
[----:B------:R-:W-:-:S03]  /*5a90*/  FMUL R45, R120, c[0x0][0x188] ;  /* 0x00006200782d7a20 */ /* 0x000fc60000400000 */
[----:B------:R-:W-:-:S04]  /*5aa0*/  ISETP.GT.U32.AND.EX P6, PT, R46, RZ, PT, P6 ;  /* 0x000000ff2e00720c */ /* 0x000fc80003fc4160 */
[----:B------:R-:W-:Y:S02]  /*5ab0*/  FSEL R45, R45, -INF , !P6 ;  /* 0xff8000002d2d7808 */ /* 0x000fe40007000000 */
[----:B------:R-:W-:Y:S01]  /*5ac0*/  ISETP.GT.U32.AND P6, PT, R203, R7, PT ;  /* 0x00000007cb00720c */ /* 0x000fe20003fc4070 */
[----:B------:R-:W-:Y:S02]  /*5ad0*/  FMUL R46, R148, c[0x0][0x188] ;  /* 0x00006200942e7a20 */ /* 0x000fe40000400000 */
[----:B------:R-:W-:Y:S01]  /*5ae0*/  FMUL R36, R122, c[0x0][0x188] ;  /* 0x000062007a247a20 */ /* 0x000fe20000400000 */
[----:B------:R-:W-:-:S04]  /*5af0*/  ISETP.GT.U32.AND.EX P6, PT, R204, RZ, PT, P6 ;  /* 0x000000ffcc00720c */ /* 0x000fc80003fc4160 */
[----:B------:R-:W-:Y:S02]  /*5b00*/  FSEL R74, R74, -INF , !P6 ;  /* 0xff8000004a4a7808 */ /* 0x000fe40007000000 */
[----:B------:R-:W-:Y:S02]  /*5b10*/  FSEL R64, R64, -INF , !P6 ;  /* 0xff80000040407808 */ /* 0x000fe40007000000 */
[----:B------:R-:W-:Y:S02]  /*5b20*/  FSEL R46, R46, -INF , !P6 ;  /* 0xff8000002e2e7808 */ /* 0x000fe40007000000 */
[----:B------:R-:W-:Y:S02]  /*5b30*/  FSEL R36, R36, -INF , !P6 ;  /* 0xff80000024247808 */ /* 0x000fe40007000000 */
[----:B------:R-:W-:-:S04]  /*5b40*/  ISETP.GE.U32.AND P6, PT, R203, R7, PT ;  /* 0x00000007cb00720c */ /* 0x000fc80003fc6070 */
[----:B------:R-:W-:-:S04]  /*5b50*/  ISETP.GE.U32.AND.EX P6, PT, R204, RZ, PT, P6 ;  /* 0x000000ffcc00720c */ /* 0x000fc80003fc6160 */
[----:B------:R-:W-:Y:S02]  /*5b60*/  FSEL R73, R37, -INF , !P6 ;  /* 0xff80000025497808 */ /* 0x000fe40007000000 */
[----:B------:R-:W-:-:S04]  /*5b70*/  ISETP.GT.U32.AND P6, PT, R203, R239, PT ;  /* 0x000000efcb00720c */ /* 0x000fc80003fc4070 */
[----:B------:R-:W-:-:S04]  /*5b80*/  ISETP.GT.U32.AND.EX P6, PT, R204, RZ, PT, P6 ;  /* 0x000000ffcc00720c */ /* 0x000fc80003fc4160 */
[----:B------:R-:W-:Y:S02]  /*5b90*/  FSEL R67, R38, -INF , !P6 ;  /* 0xff80000026437808 */ /* 0x000fe40007000000 */
[----:B------:R-:W-:-:S04]  /*5ba0*/  ISETP.GE.U32.AND P6, PT, R203, R239, PT ;  /* 0x000000efcb00720c */ /* 0x000fc80003fc6070 */
[----:B------:R-:W-:-:S04]  /*5bb0*/  ISETP.GE.U32.AND.EX P6, PT, R204, RZ, PT, P6 ;  /* 0x000000ffcc00720c */ /* 0x000fc80003fc6160 */
[----:B------:R-:W-:Y:S02]  /*5bc0*/  FSEL R72, R39, -INF , !P6 ;  /* 0xff80000027487808 */ /* 0x000fe40007000000 */
[----:B------:R-:W-:Y:S02]  /*5bd0*/  ISETP.GT.U32.AND P6, PT, R203, R252, PT ;  /* 0x000000fccb00720c */ /* 0x000fe40003fc4070 */
[----:B------:R-:W-:Y:S02]  /*5be0*/  FMNMX R37, R74, R73, !PT ;  /* 0x000000494a257209 */ /* 0x000fe40007800000 */
[----:B------:R-:W-:Y:S02]  /*5bf0*/  ISETP.GT.U32.AND.EX P6, PT, R204, RZ, PT, P6 ;  /* 0x000000ffcc00720c */ /* 0x000fe40003fc4160 */
[----:B------:R-:W-:Y:S02]  /*5c00*/  FMNMX R37, R52, R37, !PT ;  /* 0x0000002534257209 */ /* 0x000fe40007800000 */
[----:B------:R-:W-:-:S02]  /*5c10*/  FSEL R65, R65, -INF , !P6 ;  /* 0xff80000041417808 */ /* 0x000fc40007000000 */
[----:B------:R-:W-:Y:S02]  /*5c20*/  ISETP.GE.U32.AND P6, PT, R203, R252, PT ;  /* 0x000000fccb00720c */ /* 0x000fe40003fc6070 */
[----:B------:R-:W-:Y:S02]  /*5c30*/  FMNMX R37, R199, R37, !PT ;  /* 0x00000025c7257209 */ /* 0x000fe40007800000 */
[----:B------:R-:W-:Y:S02]  /*5c40*/  ISETP.GE.U32.AND.EX P6, PT, R204, RZ, PT, P6 ;  /* 0x000000ffcc00720c */ /* 0x000fe40003fc6160 */
[----:B------:R-:W-:Y:S02]  /*5c50*/  FMNMX R37, R12, R37, !PT ;  /* 0x000000250c257209 */ /* 0x000fe40007800000 */
[----:B------:R-:W-:Y:S02]  /*5c60*/  FSEL R66, R66, -INF , !P6 ;  /* 0xff80000042427808 */ /* 0x000fe40007000000 */
[----:B------:R-:W-:Y:S01]  /*5c70*/  ISETP.GT.U32.AND P6, PT, R203, R139, PT ;  /* 0x0000008bcb00720c */ /* 0x000fe20003fc4070 */
[----:B------:R-:W-:Y:S01]  /*5c80*/  FMUL R53, R126, c[0x0][0x188] ;  /* 0x000062007e357a20 */ /* 0x000fe20000400000 */
[----:B------:R-:W-:-:S02]  /*5c90*/  FMNMX R37, R22, R37, !PT ;  /* 0x0000002516257209 */ /* 0x000fc40007800000 */
[----:B------:R-:W-:Y:S02]  /*5ca0*/  ISETP.GT.U32.AND.EX P6, PT, R204, RZ, PT, P6 ;  /* 0x000000ffcc00720c */ /* 0x000fe40003fc4160 */
[----:B------:R-:W-:Y:S02]  /*5cb0*/  FMNMX R37, R18, R37, !PT ;  /* 0x0000002512257209 */ /* 0x000fe40007800000 */
[----:B------:R-:W-:Y:S02]  /*5cc0*/  FSEL R53, R53, -INF , !P6 ;  /* 0xff80000035357808 */ /* 0x000fe40007000000 */
[----:B------:R-:W-:Y:S02]  /*5cd0*/  IADD3 R75, P6, R203, 0x79, RZ ;  /* 0x00000079cb4b7810 */ /* 0x000fe40007fde0ff */
[----:B------:R-:W-:Y:S02]  /*5ce0*/  FMNMX R37, R10, R37, !PT ;  /* 0x000000250a257209 */ /* 0x000fe40007800000 */
[----:B------:R-:W-:-:S02]  /*5cf0*/  IADD3.X R76, RZ, R204, RZ, P6, !PT ;  /* 0x000000ccff4c7210 */ /* 0x000fc400037fe4ff */
[----:B------:R-:W-:Y:S02]  /*5d00*/  ISETP.GE.U32.AND P6, PT, R203, R139, PT ;  /* 0x0000008bcb00720c */ /* 0x000fe40003fc6070 */
[----:B------:R-:W-:Y:S02]  /*5d10*/  FMNMX R37, R168, R37, !PT ;  /* 0x00000025a8257209 */ /* 0x000fe40007800000 */
[----:B------:R-:W-:Y:S02]  /*5d20*/  ISETP.GE.U32.AND.EX P6, PT, R204, RZ, PT, P6 ;  /* 0x000000ffcc00720c */ /* 0x000fe40003fc6160 */
[----:B------:R-:W-:Y:S02]  /*5d30*/  FMNMX R37, R33, R37, !PT ;  /* 0x0000002521257209 */ /* 0x000fe40007800000 */
[----:B------:R-:W-:Y:S02]  /*5d40*/  FSEL R59, R59, -INF , !P6 ;  /* 0xff8000003b3b7808 */ /* 0x000fe40007000000 */
[----:B------:R-:W-:-:S02]  /*5d50*/  ISETP.GT.U32.AND P6, PT, R75, R7, PT ;  /* 0x000000074b00720c */ /* 0x000fc40003fc4070 */
[----:B------:R-:W-:Y:S02]  /*5d60*/  FMNMX R37, R62, R37, !PT ;  /* 0x000000253e257209 */ /* 0x000fe40007800000 */
[----:B------:R-:W-:Y:S02]  /*5d70*/  ISETP.GT.U32.AND.EX P6, PT, R76, RZ, PT, P6 ;  /* 0x000000ff4c00720c */ /* 0x000fe40003fc4160 */
[----:B------:R-:W-:Y:S02]  /*5d80*/  FMNMX R38, R107, R37, !PT ;  /* 0x000000256b267209 */ /* 0x000fe40007800000 */
[----:B------:R-:W-:Y:S02]  /*5d90*/  FSEL R37, R85, -INF , !P6 ;  /* 0xff80000055257808 */ /* 0x000fe40007000000 */
[----:B------:R-:W-:Y:S02]  /*5da0*/  FMNMX R38, R210, R38, !PT ;  /* 0x00000026d2267209 */ /* 0x000fe40007800000 */
[----:B------:R-:W-:-:S02]  /*5db0*/  ISETP.GT.U32.AND P6, PT, R75, R239, PT ;  /* 0x000000ef4b00720c */ /* 0x000fc40003fc4070 */
[----:B------:R-:W-:Y:S02]  /*5dc0*/  FMNMX R38, R206, R38, !PT ;  /* 0x00000026ce267209 */ /* 0x000fe40007800000 */
[----:B------:R-:W-:Y:S02]  /*5dd0*/  ISETP.GT.U32.AND.EX P6, PT, R76, RZ, PT, P6 ;  /* 0x000000ff4c00720c */ /* 0x000fe40003fc4160 */
[----:B------:R-:W-:Y:S02]  /*5de0*/  FMNMX R39, R196, R38, !PT ;  /* 0x00000026c4277209 */ /* 0x000fe40007800000 */
[----:B------:R-:W-:Y:S02]  /*5df0*/  FSEL R38, R87, -INF , !P6 ;  /* 0xff80000057267808 */ /* 0x000fe40007000000 */
[----:B------:R-:W-:Y:S02]  /*5e00*/  ISETP.GT.U32.AND P6, PT, R75, R252, PT ;  /* 0x000000fc4b00720c */ /* 0x000fe40003fc4070 */
[----:B------:R-:W-:-:S02]  /*5e10*/  ISETP.GT.U32.AND.EX P5, PT, R56, RZ, PT, P5 ;  /* 0x000000ff3800720c */ /* 0x000fc40003fa4150 */
[----:B------:R-:W-:Y:S02]  /*5e20*/  FMNMX R39, R187, R39, !PT ;  /* 0x00000027bb277209 */ /* 0x000fe40007800000 */
[----:B------:R-:W-:Y:S02]  /*5e30*/  FMNMX R56, R65, R66, !PT ;  /* 0x0000004241387209 */ /* 0x000fe40007800000 */
[----:B------:R-:W-:Y:S02]  /*5e40*/  ISETP.GT.U32.AND.EX P6, PT, R76, RZ, PT, P6 ;  /* 0x000000ff4c00720c */ /* 0x000fe40003fc4160 */
[----:B------:R-:W-:Y:S02]  /*5e50*/  FMNMX R77, R29, R39, !PT ;  /* 0x000000271d4d7209 */ /* 0x000fe40007800000 */
[----:B------:R-:W-:Y:S02]  /*5e60*/  FMNMX R56, R49, R56, !PT ;  /* 0x0000003831387209 */ /* 0x000fe40007800000 */
[----:B------:R-:W-:-:S02]  /*5e70*/  FSEL R39, R41, -INF , !P6 ;  /* 0xff80000029277808 */ /* 0x000fc40007000000 */
[----:B------:R-:W-:Y:S02]  /*5e80*/  ISETP.GT.U32.AND P6, PT, R75, R139, PT ;  /* 0x0000008b4b00720c */ /* 0x000fe40003fc4070 */
[----:B------:R-:W-:Y:S02]  /*5e90*/  FMNMX R75, R67, R72, !PT ;  /* 0x00000048434b7209 */ /* 0x000fe40007800000 */
[----:B------:R-:W-:Y:S02]  /*5ea0*/  FMNMX R56, R191, R56, !PT ;  /* 0x00000038bf387209 */ /* 0x000fe40007800000 */
[----:B------:R-:W-:Y:S02]  /*5eb0*/  FMNMX R75, R64, R75, !PT ;  /* 0x0000004b404b7209 */ /* 0x000fe40007800000 */
[----:B------:R-:W-:Y:S02]  /*5ec0*/  FMNMX R56, R16, R56, !PT ;  /* 0x0000003810387209 */ /* 0x000fe40007800000 */
[----:B------:R-:W-:-:S02]  /*5ed0*/  FMNMX R75, R197, R75, !PT ;  /* 0x0000004bc54b7209 */ /* 0x000fc40007800000 */
[----:B------:R-:W-:Y:S02]  /*5ee0*/  FMNMX R56, R20, R56, !PT ;  /* 0x0000003814387209 */ /* 0x000fe40007800000 */
        /* <DEDUP_REMOVED lines=26> */
[----:B------:R-:W-:Y:S02]  /*6090*/  ISETP.GT.U32.AND.EX P3, PT, R47, RZ, PT, P3 ;  /* 0x000000ff2f00720c */ /* 0x000fe40003f64130 */
        /* <DEDUP_REMOVED lines=42> */
[----:B------:R-:W-:Y:S01]  /*6340*/  FMNMX R56, R170, R56, !PT ;  /* 0x00000038aa387209 */ /* 0x000fe20007800000 */
[----:B------:R-:W0:Y:S01]  /*6350*/  SHFL.BFLY PT, R41, R47, 0x2, 0x1f ;  /* 0x0c401f002f297f89 */ /* 0x000e2200000e0000 */
        /* <DEDUP_REMOVED lines=14> */
[----:B------:R-:W-:Y:S02]  /*6440*/  ISETP.GT.U32.AND.EX P2, PT, R57, RZ, PT, P2 ;  /* 0x000000ff3900720c */ /* 0x000fe40003f44120 */
[----:B------:R-:W1:Y:S01]  /*6450*/  SHFL.BFLY PT, R57, R56, 0x2, 0x1f ;  /* 0x0c401f0038397f89 */ /* 0x000e6200000e0000 */
[----:B------:R-:W-:Y:S02]  /*6460*/  FMNMX R77, R34, R77, !PT ;  /* 0x0000004d224d7209 */ /* 0x000fe40007800000 */
[----:B------:R-:W-:Y:S02]  /*6470*/  FMNMX R75, R38, R75, !PT ;  /* 0x0000004b264b7209 */ /* 0x000fe40007800000 */
[----:B------:R-:W-:Y:S02]  /*6480*/  FMNMX R77, R233, R77, !PT ;  /* 0x0000004de94d7209 */ /* 0x000fe40007800000 */
[----:B------:R-:W-:-:S02]  /*6490*/  ISETP.GT.U32.AND.EX P4, PT, R58, RZ, PT, P4 ;  /* 0x000000ff3a00720c */ /* 0x000fc40003f84140 */
[----:B0-----:R-:W-:Y:S01]  /*64a0*/  FMNMX R41, R47, R41, !PT ;  /* 0x000000292f297209 */ /* 0x001fe20007800000 */
[----:B------:R-:W0:Y:S01]  /*64b0*/  SHFL.BFLY PT, R58, R75, 0x2, 0x1f ;  /* 0x0c401f004b3a7f89 */ /* 0x000e2200000e0000 */
[----:B------:R-:W-:-:S03]  /*64c0*/  FMNMX R77, R36, R77, !PT ;  /* 0x0000004d244d7209 */ /* 0x000fc60007800000 */
[----:B------:R-:W2:Y:S01]  /*64d0*/  SHFL.BFLY PT, R47, R41, 0x1, 0x1f ;  /* 0x0c201f00292f7f89 */ /* 0x000ea200000e0000 */
[----:B------:R-:W-:-:S04]  /*64e0*/  FMNMX R77, R232, R77, !PT ;  /* 0x0000004de84d7209 */ /* 0x000fc80007800000 */
[----:B------:R-:W-:Y:S02]  /*64f0*/  FMNMX R77, R231, R77, !PT ;  /* 0x0000004de74d7209 */ /* 0x000fe40007800000 */
[----:B------:R-:W-:Y:S02]  /*6500*/  ISETP.GT.U32.AND.EX P1, PT, R54, RZ, PT, P1 ;  /* 0x000000ff3600720c */ /* 0x000fe40003f24110 */
[----:B------:R-:W-:Y:S02]  /*6510*/  FMNMX R77, R229, R77, !PT ;  /* 0x0000004de54d7209 */ /* 0x000fe40007800000 */
[----:B-1----:R-:W-:Y:S02]  /*6520*/  FMNMX R54, R56, R57, !PT ;  /* 0x0000003938367209 */ /* 0x002fe40007800000 */
[----:B------:R-:W-:Y:S02]  /*6530*/  FMNMX R57, R225, R77, !PT ;  /* 0x0000004de1397209 */ /* 0x000fe40007800000 */
[----:B------:R-:W-:-:S02]  /*6540*/  ISETP.GT.U32.AND.EX P0, PT, R55, RZ, PT, P0 ;  /* 0x000000ff3700720c */ /* 0x000fc40003f04100 */
[----:B------:R-:W-:Y:S02]  /*6550*/  FMNMX R57, R216, R57, !PT ;  /* 0x00000039d8397209 */ /* 0x000fe40007800000 */
[----:B0-----:R-:W-:Y:S01]  /*6560*/  FMNMX R55, R75, R58, !PT ;  /* 0x0000003a4b377209 */ /* 0x001fe20007800000 */
[----:B------:R-:W-:Y:S01]  /*6570*/  FMUL R58, R30, c[0x0][0x188] ;  /* 0x000062001e3a7a20 */ /* 0x000fe20000400000 */
[----:B------:R-:W-:Y:S02]  /*6580*/  FSEL R30, R143, -INF , !P5 ;  /* 0xff8000008f1e7808 */ /* 0x000fe40006800000 */
[----:B------:R-:W-:Y:S01]  /*6590*/  FMNMX R57, R234, R57, !PT ;  /* 0x00000039ea397209 */ /* 0x000fe20007800000 */
[----:B------:R-:W-:Y:S01]  /*65a0*/  FMUL R56, R50, c[0x0][0x188] ;  /* 0x0000620032387a20 */ /* 0x000fe20000400000 */
[----:B--2---:R-:W-:Y:S01]  /*65b0*/  FMNMX R41, R41, R47, !PT ;  /* 0x0000002f29297209 */ /* 0x004fe20007800000 */
[----:B------:R-:W-:Y:S01]  /*65c0*/  FMUL R47, R31, c[0x0][0x188] ;  /* 0x000062001f2f7a20 */ /* 0x000fe20000400000 */
[----:B------:R-:W0:Y:S01]  /*65d0*/  SHFL.BFLY PT, R50, R55, 0x1, 0x1f ;  /* 0x0c201f0037327f89 */ /* 0x000e2200000e0000 */
[----:B------:R-:W-:-:S02]  /*65e0*/  FSEL R31, R58, -INF , !P2 ;  /* 0xff8000003a1f7808 */ /* 0x000fc40005000000 */
[----:B------:R-:W-:Y:S02]  /*65f0*/  FMNMX R57, R30, R57, !PT ;  /* 0x000000391e397209 */ /* 0x000fe40007800000 */
[----:B------:R-:W-:Y:S02]  /*6600*/  FSEL R47, R47, -INF , !P3 ;  /* 0xff8000002f2f7808 */ /* 0x000fe40005800000 */
[----:B------:R-:W-:Y:S02]  /*6610*/  FMNMX R57, R31, R57, !PT ;  /* 0x000000391f397209 */ /* 0x000fe40007800000 */
[----:B------:R-:W-:Y:S02]  /*6620*/  FSEL R42, R56, -INF , !P4 ;  /* 0xff800000382a7808 */ /* 0x000fe40006000000 */
[----:B------:R-:W-:Y:S01]  /*6630*/  FMNMX R57, R47, R57, !PT ;  /* 0x000000392f397209 */ /* 0x000fe20007800000 */
[----:B------:R-:W-:Y:S01]  /*6640*/  FMUL R106, R43, c[0x0][0x188] ;  /* 0x000062002b6a7a20 */ /* 0x000fe20000400000 */
[----:B------:R-:W-:-:S02]  /*6650*/  FSEL R43, R51, -INF , !P1 ;  /* 0xff800000332b7808 */ /* 0x000fc40004800000 */
[----:B------:R-:W-:Y:S02]  /*6660*/  FMNMX R57, R42, R57, !PT ;  /* 0x000000392a397209 */ /* 0x000fe40007800000 */
[----:B------:R-:W-:Y:S02]  /*6670*/  FMNMX R41, R41, R195, !PT ;  /* 0x000000c329297209 */ /* 0x000fe40007800000 */
[----:B------:R-:W-:Y:S02]  /*6680*/  ISETP.GT.U32.AND.EX P6, PT, R76, RZ, PT, P6 ;  /* 0x000000ff4c00720c */ /* 0x000fe40003fc4160 */
[----:B------:R-:W-:Y:S02]  /*6690*/  FSEL R108, R108, -INF , !P0 ;  /* 0xff8000006c6c7808 */ /* 0x000fe40004000000 */
[----:B------:R-:W-:Y:S01]  /*66a0*/  FMNMX R57, R43, R57, !PT ;  /* 0x000000392b397209 */ /* 0x000fe20007800000 */
[----:B------:R-:W-:Y:S01]  /*66b0*/  FADD R52, R52, -R41 ;  /* 0x8000002934347221 */ /* 0x000fe20000000000 */
[----:B------:R-:W-:-:S02]  /*66c0*/  FSEL R106, R106, -INF , !P6 ;  /* 0xff8000006a6a7808 */ /* 0x000fc40007000000 */
[----:B0-----:R-:W-:Y:S01]  /*66d0*/  FMNMX R97, R55, R50, !PT ;  /* 0x0000003237617209 */ /* 0x001fe20007800000 */
[----:B------:R-:W0:Y:S01]  /*66e0*/  SHFL.BFLY PT, R51, R54, 0x1, 0x1f ;  /* 0x0c201f0036337f89 */ /* 0x000e2200000e0000 */
[----:B------:R-:W-:Y:S01]  /*66f0*/  FMNMX R57, R108, R57, !PT ;  /* 0x000000396c397209 */ /* 0x000fe20007800000 */
[----:B------:R-:W-:Y:S02]  /*6700*/  FMUL R52, R52, 1.4426950216293334961 ;  /* 0x3fb8aa3b34347820 */ /* 0x000fe40000400000 */
[----:B------:R-:W-:Y:S01]  /*6710*/  LDSM.16.M88.4 R76, [R5+0x2800] ;  /* 0x00280000054c783b */ /* 0x000fe20000000200 */
[----:B------:R-:W-:Y:S01]  /*6720*/  FMNMX R50, R106, R57, !PT ;  /* 0x000000396a327209 */ /* 0x000fe20007800000 */
[----:B------:R1:W-:Y:S04]  /*6730*/  MUFU.EX2 R121, R52 ;  /* 0x0000003400797308 */ /* 0x0003e80000000800 */
[----:B-1----:R-:W1:Y:S01]  /*6740*/  SHFL.BFLY PT, R52, R50, 0x2, 0x1f ;  /* 0x0c401f0032347f89 */ /* 0x002e6200000e0000 */
[----:B0-----:R-:W-:-:S02]  /*6750*/  FMNMX R98, R54, R51, !PT ;  /* 0x0000003336627209 */ /* 0x001fc40007800000 */
[----:B-1----:R-:W-:-:S05]  /*6760*/  FMNMX R50, R50, R52, !PT ;  /* 0x0000003432327209 */ /* 0x002fca0007800000 */
[----:B------:R-:W0:Y:S01]  /*6770*/  SHFL.BFLY PT, R51, R50, 0x1, 0x1f ;  /* 0x0c201f0032337f89 */ /* 0x000e2200000e0000 */
[----:B------:R-:W-:-:S05]  /*6780*/  FMNMX R98, R98, R185, !PT ;  /* 0x000000b962627209 */ /* 0x000fca0007800000 */
[----:B------:R-:W-:-:S04]  /*6790*/  FADD R49, R49, -R98 ;  /* 0x8000006231317221 */ /* 0x000fc80000000000 */
[----:B------:R-:W-:-:S04]  /*67a0*/  FMUL R49, R49, 1.4426950216293334961 ;  /* 0x3fb8aa3b31317820 */ /* 0x000fc80000400000 */
[----:B------:R1:W-:Y:S01]  /*67b0*/  MUFU.EX2 R111, R49 ;  /* 0x00000031006f7308 */ /* 0x0003e20000000800 */
[----:B------:R-:W-:Y:S01]  /*67c0*/  FMNMX R97, R97, R190, !PT ;  /* 0x000000be61617209 */ /* 0x000fe20007800000 */
[----:B-1----:R-:W-:Y:S01]  /*67d0*/  FADD R49, -R98, R185 ;  /* 0x000000b962317221 */ /* 0x002fe20000000100 */
[----:B0-----:R-:W-:-:S03]  /*67e0*/  FMNMX R51, R50, R51, !PT ;  /* 0x0000003332337209 */ /* 0x001fc60007800000 */
[----:B------:R-:W-:Y:S01]  /*67f0*/  FMUL R49, R49, 1.4426950216293334961 ;  /* 0x3fb8aa3b31317820 */ /* 0x000fe20000400000 */
[----:B------:R-:W-:Y:S01]  /*6800*/  FMNMX R99, R51, R183, !PT ;  /* 0x000000b733637209 */ /* 0x000fe20007800000 */
[----:B------:R-:W-:Y:S02]  /*6810*/  FADD R52, -R97, R190 ;  /* 0x000000be61347221 */ /* 0x000fe40000000100 */
[----:B------:R0:W-:Y:S02]  /*6820*/  MUFU.EX2 R101, R49 ;  /* 0x0000003100657308 */ /* 0x0001e40000000800 */
[----:B------:R-:W-:Y:S02]  /*6830*/  FADD R112, R48, -R99 ;  /* 0x8000006330707221 */ /* 0x000fe40000000000 */
[----:B------:R-:W-:Y:S01]  /*6840*/  FMUL R52, R52, 1.4426950216293334961 ;  /* 0x3fb8aa3b34347820 */ /* 0x000fe20000400000 */
[----:B0-----:R-:W0:Y:S01]  /*6850*/  LDSM.16.M88.4 R48, [R5+0x2000] ;  /* 0x002000000530783b */ /* 0x001e220000000200 */
[----:B------:R-:W-:-:S02]  /*6860*/  FADD R115, R199, -R41 ;  /* 0x80000029c7737221 */ /* 0x000fc40000000000 */
[----:B------:R1:W-:Y:S01]  /*6870*/  MUFU.EX2 R102, R52 ;  /* 0x0000003400667308 */ /* 0x0003e20000000800 */
[----:B------:R-:W-:Y:S02]  /*6880*/  FADD R197, R197, -R97 ;  /* 0x80000061c5c57221 */ /* 0x000fe40000000000 */
[----:B------:R-:W-:Y:S02]  /*6890*/  FADD R191, R191, -R98 ;  /* 0x80000062bfbf7221 */ /* 0x000fe40000000000 */
[----:B------:R-:W-:Y:S02]  /*68a0*/  FADD R184, R184, -R99 ;  /* 0x80000063b8b87221 */ /* 0x000fe40000000000 */
[--C-:B------:R-:W-:Y:S02]  /*68b0*/  FADD R74, R74, -R41.reuse ;  /* 0x800000294a4a7221 */ /* 0x100fe40000000000 */
[----:B------:R-:W-:Y:S02]  /*68c0*/  FADD R73, R73, -R41 ;  /* 0x8000002949497221 */ /* 0x000fe40000000000 */
[----:B------:R-:W-:-:S02]  /*68d0*/  FADD R55, -R41, R195 ;  /* 0x000000c329377221 */ /* 0x000fc40000000100 */
[--C-:B------:R-:W-:Y:S02]  /*68e0*/  FADD R67, R67, -R97.reuse ;  /* 0x8000006143437221 */ /* 0x100fe40000000000 */
[--C-:B------:R-:W-:Y:S02]  /*68f0*/  FADD R72, R72, -R97.reuse ;  /* 0x8000006148487221 */ /* 0x100fe40000000000 */
[----:B------:R-:W-:Y:S02]  /*6900*/  FADD R64, R64, -R97 ;  /* 0x8000006140407221 */ /* 0x000fe40000000000 */
[--C-:B------:R-:W-:Y:S02]  /*6910*/  FADD R65, R65, -R98.reuse ;  /* 0x8000006241417221 */ /* 0x100fe40000000000 */
[----:B------:R-:W-:Y:S02]  /*6920*/  FADD R66, R66, -R98 ;  /* 0x8000006242427221 */ /* 0x000fe40000000000 */
[----:B------:R-:W-:-:S02]  /*6930*/  FADD R53, R53, -R99 ;  /* 0x8000006335357221 */ /* 0x000fc40000000000 */
[----:B------:R-:W-:Y:S02]  /*6940*/  FADD R59, R59, -R99 ;  /* 0x800000633b3b7221 */ /* 0x000fe40000000000 */
[----:B-1----:R-:W-:Y:S02]  /*6950*/  FADD R52, -R99, R183 ;  /* 0x000000b763347221 */ /* 0x002fe40000000100 */
[----:B------:R-:W-:Y:S02]  /*6960*/  FMUL R115, R115, 1.4426950216293334961 ;  /* 0x3fb8aa3b73737820 */ /* 0x000fe40000400000 */
[----:B------:R-:W-:Y:S02]  /*6970*/  FMUL R119, R197, 1.4426950216293334961 ;  /* 0x3fb8aa3bc5777820 */ /* 0x000fe40000400000 */
[----:B------:R-:W-:Y:S02]  /*6980*/  FMUL R109, R191, 1.4426950216293334961 ;  /* 0x3fb8aa3bbf6d7820 */ /* 0x000fe40000400000 */
[----:B------:R-:W-:-:S02]  /*6990*/  FMUL R112, R112, 1.4426950216293334961 ;  /* 0x3fb8aa3b70707820 */ /* 0x000fc40000400000 */
[----:B------:R-:W-:Y:S02]  /*69a0*/  FMUL R120, R184, 1.4426950216293334961 ;  /* 0x3fb8aa3bb8787820 */ /* 0x000fe40000400000 */
[----:B------:R-:W-:Y:S02]  /*69b0*/  FMUL R74, R74, 1.4426950216293334961 ;  /* 0x3fb8aa3b4a4a7820 */ /* 0x000fe40000400000 */
        /* <DEDUP_REMOVED lines=9> */
[----:B------:R-:W-:Y:S01]  /*6a50*/  FMUL R52, R52, 1.4426950216293334961 ;  /* 0x3fb8aa3b34347820 */ /* 0x000fe20000400000 */
[----:B------:R-:W-:Y:S08]  /*6a60*/  MUFU.EX2 R123, R74 ;  /* 0x0000004a007b7308 */ /* 0x000ff00000000800 */
[----:B------:R-:W1:Y:S08]  /*6a70*/  MUFU.EX2 R126, R73 ;  /* 0x00000049007e7308 */ /* 0x000e700000000800 */
[----:B------:R-:W-:Y:S08]  /*6a80*/  MUFU.EX2 R115, R115 ;  /* 0x0000007300737308 */ /* 0x000ff00000000800 */
[----:B------:R-:W-:Y:S08]  /*6a90*/  MUFU.EX2 R103, R55 ;  /* 0x0000003700677308 */ /* 0x000ff00000000800 */
[----:B------:R-:W-:Y:S08]  /*6aa0*/  MUFU.EX2 R122, R67 ;  /* 0x00000043007a7308 */ /* 0x000ff00000000800 */
[----:B------:R-:W2:Y:S08]  /*6ab0*/  MUFU.EX2 R124, R72 ;  /* 0x00000048007c7308 */ /* 0x000eb00000000800 */
[----:B------:R-:W-:Y:S08]  /*6ac0*/  MUFU.EX2 R125, R64 ;  /* 0x00000040007d7308 */ /* 0x000ff00000000800 */
[----:B------:R-:W3:Y:S08]  /*6ad0*/  MUFU.EX2 R119, R119 ;  /* 0x0000007700777308 */ /* 0x000ef00000000800 */
[----:B------:R-:W-:Y:S08]  /*6ae0*/  MUFU.EX2 R114, R65 ;  /* 0x0000004100727308 */ /* 0x000ff00000000800 */
[----:B------:R-:W-:Y:S08]  /*6af0*/  MUFU.EX2 R113, R66 ;  /* 0x0000004200717308 */ /* 0x000ff00000000800 */
[----:B------:R-:W-:Y:S08]  /*6b00*/  MUFU.EX2 R109, R109 ;  /* 0x0000006d006d7308 */ /* 0x000ff00000000800 */
[----:B------:R-:W-:Y:S08]  /*6b10*/  MUFU.EX2 R104, R53 ;  /* 0x0000003500687308 */ /* 0x000ff00000000800 */
[----:B------:R-:W-:Y:S08]  /*6b20*/  MUFU.EX2 R110, R59 ;  /* 0x0000003b006e7308 */ /* 0x000ff00000000800 */
[----:B------:R-:W-:Y:S08]  /*6b30*/  MUFU.EX2 R112, R112 ;  /* 0x0000007000707308 */ /* 0x000ff00000000800 */
[----:B------:R1:W4:Y:S08]  /*6b40*/  MUFU.EX2 R100, R52 ;  /* 0x0000003400647308 */ /* 0x0003300000000800 */
[----:B------:R-:W5:Y:S01]  /*6b50*/  MUFU.EX2 R120, R120 ;  /* 0x0000007800787308 */ /* 0x000f620000000800 */
[----:B------:R-:W-:-:S02]  /*6b60*/  FADD R12, R12, -R41 ;  /* 0x800000290c0c7221 */ /* 0x000fc40000000000 */
[----:B------:R-:W-:Y:S02]  /*6b70*/  FADD R16, R16, -R98 ;  /* 0x8000006210107221 */ /* 0x000fe40000000000 */
[--C-:B------:R-:W-:Y:S02]  /*6b80*/  FADD R9, R9, -R99.reuse ;  /* 0x8000006309097221 */ /* 0x100fe40000000000 */
[----:B------:R-:W-:Y:S01]  /*6b90*/  FADD R19, R19, -R99 ;  /* 0x8000006313137221 */ /* 0x000fe20000000000 */
[----:B-1----:R-:W-:Y:S01]  /*6ba0*/  F2FP.PACK_AB R52, R126, R123 ;  /* 0x0000007b7e34723e */ /* 0x002fe200000000ff */
[----:B------:R-:W-:Y:S01]  /*6bb0*/  FMUL R12, R12, 1.4426950216293334961 ;  /* 0x3fb8aa3b0c0c7820 */ /* 0x000fe20000400000 */
[----:B--2---:R-:W-:Y:S01]  /*6bc0*/  F2FP.PACK_AB R53, R124, R122 ;  /* 0x0000007a7c35723e */ /* 0x004fe200000000ff */
[----:B------:R-:W-:Y:S01]  /*6bd0*/  FMUL R64, R101, R152 ;  /* 0x0000009865407220 */ /* 0x000fe20000400000 */
[----:B------:R-:W-:Y:S01]  /*6be0*/  F2FP.PACK_AB R54, R115, R121 ;  /* 0x000000797336723e */ /* 0x000fe200000000ff */
[----:B------:R-:W-:Y:S01]  /*6bf0*/  FMUL R65, R101, R153 ;  /* 0x0000009965417220 */ /* 0x000fe20000400000 */
[----:B---3--:R-:W-:Y:S01]  /*6c00*/  F2FP.PACK_AB R55, R119, R125 ;  /* 0x0000007d7737723e */ /* 0x008fe200000000ff */
[C---:B----4-:R-:W-:Y:S01]  /*6c10*/  FMUL R66, R100.reuse, R154 ;  /* 0x0000009a64427220 */ /* 0x050fe20000400000 */
[----:B------:R-:W-:Y:S01]  /*6c20*/  F2FP.PACK_AB R72, R113, R114 ;  /* 0x000000727148723e */ /* 0x000fe200000000ff */
[----:B------:R-:W-:Y:S01]  /*6c30*/  FMUL R67, R100, R155 ;  /* 0x0000009b64437220 */ /* 0x000fe20000400000 */
[----:B------:R-:W-:Y:S01]  /*6c40*/  F2FP.PACK_AB R74, R109, R111 ;  /* 0x0000006f6d4a723e */ /* 0x000fe200000000ff */
[C---:B------:R-:W-:Y:S01]  /*6c50*/  FMUL R84, R101.reuse, R164 ;  /* 0x000000a465547220 */ /* 0x040fe20000400000 */
[----:B------:R-:W-:Y:S01]  /*6c60*/  F2FP.PACK_AB R73, R110, R104 ;  /* 0x000000686e49723e */ /* 0x000fe200000000ff */
[----:B------:R-:W-:Y:S01]  /*6c70*/  FMUL R85, R101, R165 ;  /* 0x000000a565557220 */ /* 0x000fe20000400000 */
[----:B-----5:R-:W-:Y:S01]  /*6c80*/  F2FP.PACK_AB R75, R120, R112 ;  /* 0x00000070784b723e */ /* 0x020fe200000000ff */
[----:B------:R-:W-:-:S02]  /*6c90*/  FMUL R86, R100, R166 ;  /* 0x000000a664567220 */ /* 0x000fc40000400000 */
[----:B------:R-:W-:Y:S02]  /*6ca0*/  FMUL R87, R100, R167 ;  /* 0x000000a764577220 */ /* 0x000fe40000400000 */
[C---:B------:R-:W-:Y:S02]  /*6cb0*/  FMUL R128, R103.reuse, R128 ;  /* 0x0000008067807220 */ /* 0x040fe40000400000 */
[----:B------:R-:W-:Y:S02]  /*6cc0*/  FMUL R129, R103, R129 ;  /* 0x0000008167817220 */ /* 0x000fe40000400000 */
[C---:B------:R-:W-:Y:S02]  /*6cd0*/  FMUL R130, R102.reuse, R130 ;  /* 0x0000008266827220 */ /* 0x040fe40000400000 */
[----:B------:R-:W-:Y:S02]  /*6ce0*/  FMUL R131, R102, R131 ;  /* 0x0000008366837220 */ /* 0x000fe40000400000 */
[----:B------:R-:W-:-:S02]  /*6cf0*/  FMUL R156, R101, R156 ;  /* 0x0000009c659c7220 */ /* 0x000fc40000400000 */
[----:B------:R-:W-:Y:S02]  /*6d00*/  FMUL R157, R101, R157 ;  /* 0x0000009d659d7220 */ /* 0x000fe40000400000 */
[C---:B------:R-:W-:Y:S02]  /*6d10*/  FMUL R158, R100.reuse, R158 ;  /* 0x0000009e649e7220 */ /* 0x040fe40000400000 */
[----:B------:R-:W-:Y:S02]  /*6d20*/  FMUL R159, R100, R159 ;  /* 0x0000009f649f7220 */ /* 0x000fe40000400000 */
[--C-:B------:R-:W-:Y:S02]  /*6d30*/  FADD R20, R20, -R98.reuse ;  /* 0x8000006214147221 */ /* 0x100fe40000000000 */
[--C-:B------:R-:W-:Y:S02]  /*6d40*/  FADD R15, R15, -R98.reuse ;  /* 0x800000620f0f7221 */ /* 0x100fe40000000000 */
[----:B------:R-:W-:-:S02]  /*6d50*/  FADD R24, R24, -R98 ;  /* 0x8000006218187221 */ /* 0x000fc40000000000 */
[--C-:B------:R-:W-:Y:S02]  /*6d60*/  FADD R11, R11, -R99.reuse ;  /* 0x800000630b0b7221 */ /* 0x100fe40000000000 */
[----:B------:R-:W-:Y:S02]  /*6d70*/  FADD R23, R23, -R99 ;  /* 0x8000006317177221 */ /* 0x000fe40000000000 */
[C---:B------:R-:W-:Y:S02]  /*6d80*/  FMUL R68, R101.reuse, R68 ;  /* 0x0000004465447220 */ /* 0x040fe40000400000 */
[----:B------:R-:W-:Y:S02]  /*6d90*/  FMUL R69, R101, R69 ;  /* 0x0000004565457220 */ /* 0x000fe40000400000 */
[C---:B------:R-:W-:Y:S02]  /*6da0*/  FMUL R70, R100.reuse, R70 ;  /* 0x0000004664467220 */ /* 0x040fe40000400000 */
[----:B------:R-:W-:Y:S01]  /*6db0*/  FMUL R71, R100, R71 ;  /* 0x0000004764477220 */ /* 0x000fe20000400000 */
[----:B------:R1:W-:Y:S01]  /*6dc0*/  MUFU.EX2 R143, R12 ;  /* 0x0000000c008f7308 */ /* 0x0003e20000000800 */
[----:B------:R-:W-:-:S02]  /*6dd0*/  FMUL R16, R16, 1.4426950216293334961 ;  /* 0x3fb8aa3b10107820 */ /* 0x000fc40000400000 */
[----:B------:R-:W-:Y:S02]  /*6de0*/  FMUL R9, R9, 1.4426950216293334961 ;  /* 0x3fb8aa3b09097820 */ /* 0x000fe40000400000 */
[----:B------:R-:W-:Y:S02]  /*6df0*/  FMUL R19, R19, 1.4426950216293334961 ;  /* 0x3fb8aa3b13137820 */ /* 0x000fe40000400000 */
[C---:B------:R-:W-:Y:S02]  /*6e00*/  FMUL R80, R103.reuse, R160 ;  /* 0x000000a067507220 */ /* 0x040fe40000400000 */
[----:B------:R-:W-:Y:S02]  /*6e10*/  FMUL R81, R103, R161 ;  /* 0x000000a167517220 */ /* 0x000fe40000400000 */
[C---:B------:R-:W-:Y:S02]  /*6e20*/  FMUL R82, R102.reuse, R162 ;  /* 0x000000a266527220 */ /* 0x040fe40000400000 */
[----:B------:R-:W-:-:S02]  /*6e30*/  FMUL R83, R102, R163 ;  /* 0x000000a366537220 */ /* 0x000fc40000400000 */
[----:B------:R-:W-:Y:S02]  /*6e40*/  FMUL R20, R20, 1.4426950216293334961 ;  /* 0x3fb8aa3b14147820 */ /* 0x000fe40000400000 */
[----:B------:R-:W-:Y:S02]  /*6e50*/  FMUL R15, R15, 1.4426950216293334961 ;  /* 0x3fb8aa3b0f0f7820 */ /* 0x000fe40000400000 */
[----:B------:R-:W-:Y:S02]  /*6e60*/  FMUL R24, R24, 1.4426950216293334961 ;  /* 0x3fb8aa3b18187820 */ /* 0x000fe40000400000 */
[----:B-1----:R-:W-:Y:S02]  /*6e70*/  FMUL R12, R11, 1.4426950216293334961 ;  /* 0x3fb8aa3b0b0c7820 */ /* 0x002fe40000400000 */
[----:B------:R-:W-:Y:S01]  /*6e80*/  FMUL R23, R23, 1.4426950216293334961 ;  /* 0x3fb8aa3b17177820 */ /* 0x000fe20000400000 */
[----:B0-----:R-:W-:Y:S01]  /*6e90*/  HMMA.16816.F32 R64, R72, R48, R64 ;  /* 0x000000304840723c */ /* 0x001fe20000001840 */
[--C-:B------:R-:W-:Y:S01]  /*6ea0*/  FADD R18, R18, -R41.reuse ;  /* 0x8000002912127221 */ /* 0x100fe20000000000 */
[----:B------:R-:W-:Y:S01]  /*6eb0*/  MUFU.EX2 R139, R16 ;  /* 0x00000010008b7308 */ /* 0x000fe20000000800 */
[----:B------:R-:W-:-:S02]  /*6ec0*/  FADD R10, R10, -R41 ;  /* 0x800000290a0a7221 */ /* 0x000fc40000000000 */
[----:B------:R-:W-:-:S03]  /*6ed0*/  FADD R17, R17, -R97 ;  /* 0x8000006111117221 */ /* 0x000fc60000000000 */
[----:B------:R-:W-:Y:S02]  /*6ee0*/  HMMA.16816.F32 R84, R72, R76, R84 ;  /* 0x0000004c4854723c */ /* 0x000fe40000001854 */
[----:B------:R-:W-:Y:S01]  /*6ef0*/  MUFU.EX2 R11, R19 ;  /* 0x00000013000b7308 */ /* 0x000fe20000000800 */
[C---:B------:R-:W-:Y:S02]  /*6f00*/  FMUL R56, R103.reuse, R144 ;  /* 0x0000009067387220 */ /* 0x040fe40000400000 */
[----:B------:R-:W-:-:S03]  /*6f10*/  FMUL R57, R103, R145 ;  /* 0x0000009167397220 */ /* 0x000fc60000400000 */
[----:B------:R-:W-:Y:S01]  /*6f20*/  HMMA.16816.F32 R128, R52, R88, R128 ;  /* 0x000000583480723c */ /* 0x000fe20000001880 */
[C---:B------:R-:W-:Y:S01]  /*6f30*/  FMUL R58, R102.reuse, R146 ;  /* 0x00000092663a7220 */ /* 0x040fe20000400000 */
[----:B------:R-:W0:Y:S01]  /*6f40*/  MUFU.EX2 R127, R20 ;  /* 0x00000014007f7308 */ /* 0x000e220000000800 */
[----:B------:R-:W-:Y:S02]  /*6f50*/  FMUL R59, R102, R147 ;  /* 0x00000093663b7220 */ /* 0x000fe40000400000 */
[----:B------:R-:W-:-:S03]  /*6f60*/  FADD R22, R22, -R41 ;  /* 0x8000002916167221 */ /* 0x000fc60000000000 */
[----:B------:R-:W-:Y:S01]  /*6f70*/  HMMA.16816.F32 R156, R72, R88, R156 ;  /* 0x00000058489c723c */ /* 0x000fe2000000189c */
[--C-:B------:R-:W-:Y:S01]  /*6f80*/  FADD R14, R14, -R97.reuse ;  /* 0x800000610e0e7221 */ /* 0x100fe20000000000 */
[----:B------:R-:W-:Y:S01]  /*6f90*/  MUFU.EX2 R89, R15 ;  /* 0x0000000f00597308 */ /* 0x000fe20000000800 */
[--C-:B------:R-:W-:Y:S02]  /*6fa0*/  FADD R21, R21, -R97.reuse ;  /* 0x8000006115157221 */ /* 0x100fe40000000000 */
[----:B------:R-:W-:-:S03]  /*6fb0*/  FADD R13, R13, -R97 ;  /* 0x800000610d0d7221 */ /* 0x000fc60000000000 */
[----:B------:R-:W-:Y:S02]  /*6fc0*/  HMMA.16816.F32 R68, R72, R92, R68 ;  /* 0x0000005c4844723c */ /* 0x000fe40000001844 */
[----:B------:R-:W-:Y:S01]  /*6fd0*/  MUFU.EX2 R16, R24 ;  /* 0x0000001800107308 */ /* 0x000fe20000000800 */
[----:B------:R-:W-:Y:S02]  /*6fe0*/  FMUL R18, R18, 1.4426950216293334961 ;  /* 0x3fb8aa3b12127820 */ /* 0x000fe40000400000 */
[----:B------:R-:W-:-:S03]  /*6ff0*/  FMUL R10, R10, 1.4426950216293334961 ;  /* 0x3fb8aa3b0a0a7820 */ /* 0x000fc60000400000 */
[----:B------:R-:W-:Y:S02]  /*7000*/  HMMA.16816.F32 R80, R52, R76, R80 ;  /* 0x0000004c3450723c */ /* 0x000fe40000001850 */
[----:B------:R-:W-:Y:S01]  /*7010*/  MUFU.EX2 R9, R9 ;  /* 0x0000000900097308 */ /* 0x000fe20000000800 */
[C---:B------:R-:W-:Y:S02]  /*7020*/  FMUL R132, R103.reuse, R132 ;  /* 0x0000008467847220 */ /* 0x040fe40000400000 */
[----:B------:R-:W-:Y:S02]  /*7030*/  FMUL R133, R103, R133 ;  /* 0x0000008567857220 */ /* 0x000fe40000400000 */
[----:B------:R-:W-:-:S03]  /*7040*/  FMUL R77, R17, 1.4426950216293334961 ;  /* 0x3fb8aa3b114d7820 */ /* 0x000fc60000400000 */
[----:B------:R0:W-:Y:S01]  /*7050*/  MUFU.EX2 R19, R12 ;  /* 0x0000000c00137308 */ /* 0x0001e20000000800 */
[C---:B------:R-:W-:Y:S02]  /*7060*/  FMUL R134, R102.reuse, R134 ;  /* 0x0000008666867220 */ /* 0x040fe40000400000 */
[----:B------:R-:W-:-:S05]  /*7070*/  FMUL R135, R102, R135 ;  /* 0x0000008766877220 */ /* 0x000fca0000400000 */
[----:B------:R-:W1:Y:S01]  /*7080*/  MUFU.EX2 R140, R23 ;  /* 0x00000017008c7308 */ /* 0x000e620000000800 */
[----:B------:R-:W-:Y:S02]  /*7090*/  FMUL R22, R22, 1.4426950216293334961 ;  /* 0x3fb8aa3b16167820 */ /* 0x000fe40000400000 */
[----:B------:R-:W-:Y:S02]  /*70a0*/  FMUL R14, R14, 1.4426950216293334961 ;  /* 0x3fb8aa3b0e0e7820 */ /* 0x000fe40000400000 */
[----:B------:R-:W-:Y:S02]  /*70b0*/  FMUL R21, R21, 1.4426950216293334961 ;  /* 0x3fb8aa3b15157820 */ /* 0x000fe40000400000 */
[----:B------:R-:W-:Y:S01]  /*70c0*/  FMUL R13, R13, 1.4426950216293334961 ;  /* 0x3fb8aa3b0d0d7820 */ /* 0x000fe20000400000 */
[----:B------:R-:W-:Y:S01]  /*70d0*/  HMMA.16816.F32 R56, R52, R48, R56 ;  /* 0x000000303438723c */ /* 0x000fe20000001838 */
[----:B------:R-:W2:Y:S01]  /*70e0*/  MUFU.EX2 R76, R22 ;  /* 0x00000016004c7308 */ /* 0x000ea20000000800 */
[----:B0-----:R-:W-:-:S07]  /*70f0*/  F2FP.PACK_AB R12, R127, R139 ;  /* 0x0000008b7f0c723e */ /* 0x001fce00000000ff */
[----:B------:R-:W-:Y:S01]  /*7100*/  MUFU.EX2 R18, R18 ;  /* 0x0000001200127308 */ /* 0x000fe20000000800 */
[----:B------:R-:W-:Y:S07]  /*7110*/  HMMA.16816.F32 R132, R52, R92, R132 ;  /* 0x0000005c3484723c */ /* 0x000fee0000001884 */
[----:B------:R-:W-:Y:S01]  /*7120*/  MUFU.EX2 R10, R10 ;  /* 0x0000000a000a7308 */ /* 0x000fe20000000800 */
[----:B-1----:R-:W-:-:S07]  /*7130*/  F2FP.PACK_AB R15, R140, R19 ;  /* 0x000000138c0f723e */ /* 0x002fce00000000ff */
[----:B------:R0:W-:Y:S08]  /*7140*/  MUFU.EX2 R144, R14 ;  /* 0x0000000e00907308 */ /* 0x0001f00000000800 */
[----:B------:R-:W1:Y:S01]  /*7150*/  MUFU.EX2 R17, R21 ;  /* 0x0000001500117308 */ /* 0x000e620000000800 */
[----:B0-----:R-:W-:-:S07]  /*7160*/  F2FP.PACK_AB R14, R16, R89 ;  /* 0x00000059100e723e */ /* 0x001fce00000000ff */
[----:B------:R-:W-:Y:S08]  /*7170*/  MUFU.EX2 R77, R77 ;  /* 0x0000004d004d7308 */ /* 0x000ff00000000800 */
[----:B------:R0:W3:Y:S02]  /*7180*/  MUFU.EX2 R88, R13 ;  /* 0x0000000d00587308 */ /* 0x0000e40000000800 */
[----:B0-----:R-:W-:-:S02]  /*7190*/  F2FP.PACK_AB R13, R11, R9 ;  /* 0x000000090b0d723e */ /* 0x001fc400000000ff */
[----:B--2---:R-:W-:Y:S02]  /*71a0*/  F2FP.PACK_AB R52, R76, R143 ;  /* 0x0000008f4c34723e */ /* 0x004fe400000000ff */
[----:B-1----:R-:W-:-:S03]  /*71b0*/  F2FP.PACK_AB R53, R17, R144 ;  /* 0x000000901135723e */ /* 0x002fc600000000ff */
[----:B------:R-:W-:Y:S01]  /*71c0*/  HMMA.16816.F32 R64, R12, R50, R64 ;  /* 0x000000320c40723c */ /* 0x000fe20000001840 */
[----:B------:R-:W-:Y:S02]  /*71d0*/  F2FP.PACK_AB R54, R10, R18 ;  /* 0x000000120a36723e */ /* 0x000fe400000000ff */
[----:B---3--:R-:W-:Y:S01]  /*71e0*/  F2FP.PACK_AB R55, R88, R77 ;  /* 0x0000004d5837723e */ /* 0x008fe200000000ff */
[----:B------:R-:W-:-:S04]  /*71f0*/  FADD R62, R62, -R41 ;  /* 0x800000293e3e7221 */ /* 0x000fc80000000000 */
[----:B------:R-:W-:Y:S01]  /*7200*/  HMMA.16816.F32 R84, R12, R78, R84 ;  /* 0x0000004e0c54723c */ /* 0x000fe20000001854 */
[----:B------:R-:W-:Y:S01]  /*7210*/  FADD R63, R63, -R97 ;  /* 0x800000613f3f7221 */ /* 0x000fe20000000000 */
[----:B------:R-:W-:Y:S01]  /*7220*/  LOP3.LUT R203, R5, 0x40, RZ, 0x3c, !PT ;  /* 0x0000004005cb7812 */ /* 0x000fe200078e3cff */
[----:B------:R-:W-:-:S05]  /*7230*/  FADD R60, R60, -R98 ;  /* 0x800000623c3c7221 */ /* 0x000fca0000000000 */
[C---:B------:R-:W-:Y:S01]  /*7240*/  HMMA.16816.F32 R156, R12.reuse, R90, R156 ;  /* 0x0000005a0c9c723c */ /* 0x040fe2000000189c */
[----:B------:R-:W-:Y:S01]  /*7250*/  FADD R61, R61, -R99 ;  /* 0x800000633d3d7221 */ /* 0x000fe20000000000 */
[----:B------:R-:W-:Y:S06]  /*7260*/  LDSM.16.M88.4 R164, [R203+0x2880] ;  /* 0x00288000cba4783b */ /* 0x000fec0000000200 */
[----:B------:R-:W-:Y:S07]  /*7270*/  HMMA.16816.F32 R68, R12, R94, R68 ;  /* 0x0000005e0c44723c */ /* 0x000fee0000001844 */
[----:B------:R-:W-:-:S04]  /*7280*/  FADD R12, R168, -R41 ;  /* 0x80000029a80c7221 */ /* 0x000fc80000000000 */
[----:B------:R-:W-:Y:S01]  /*7290*/  FMUL R12, R12, 1.4426950216293334961 ;  /* 0x3fb8aa3b0c0c7820 */ /* 0x000fe20000400000 */
[C---:B------:R-:W-:Y:S01]  /*72a0*/  HMMA.16816.F32 R56, R52.reuse, R50, R56 ;  /* 0x000000323438723c */ /* 0x040fe20000001838 */
[----:B------:R-:W-:Y:S01]  /*72b0*/  FADD R13, R33, -R41 ;  /* 0x80000029210d7221 */ /* 0x000fe20000000000 */
[----:B------:R-:W0:Y:S01]  /*72c0*/  LDSM.16.M88.4 R48, [R203+0x2800] ;  /* 0x00280000cb30783b */ /* 0x000e220000000200 */
[----:B------:R-:W-:Y:S01]  /*72d0*/  FMUL R62, R62, 1.4426950216293334961 ;  /* 0x3fb8aa3b3e3e7820 */ /* 0x000fe20000400000 */
[----:B------:R1:W-:Y:S01]  /*72e0*/  MUFU.EX2 R33, R12 ;  /* 0x0000000c00217308 */ /* 0x0003e20000000800 */
[----:B------:R-:W-:Y:S02]  /*72f0*/  FMUL R63, R63, 1.4426950216293334961 ;  /* 0x3fb8aa3b3f3f7820 */ /* 0x000fe40000400000 */
[----:B------:R-:W-:Y:S02]  /*7300*/  FMUL R60, R60, 1.4426950216293334961 ;  /* 0x3fb8aa3b3c3c7820 */ /* 0x000fe40000400000 */
[----:B------:R-:W-:Y:S01]  /*7310*/  FMUL R61, R61, 1.4426950216293334961 ;  /* 0x3fb8aa3b3d3d7820 */ /* 0x000fe20000400000 */
[----:B------:R-:W-:Y:S01]  /*7320*/  HMMA.16816.F32 R80, R52, R78, R80 ;  /* 0x0000004e3450723c */ /* 0x000fe20000001850 */
[----:B-1----:R-:W-:Y:S01]  /*7330*/  FADD R12, R35, -R97 ;  /* 0x80000061230c7221 */ /* 0x002fe20000000000 */
[----:B------:R-:W-:Y:S01]  /*7340*/  MUFU.EX2 R73, R62 ;  /* 0x0000003e00497308 */ /* 0x000fe20000000800 */
[----:B------:R-:W-:-:S05]  /*7350*/  FMUL R13, R13, 1.4426950216293334961 ;  /* 0x3fb8aa3b0d0d7820 */ /* 0x000fca0000400000 */
[C---:B------:R-:W-:Y:S01]  /*7360*/  HMMA.16816.F32 R128, R52.reuse, R90, R128 ;  /* 0x0000005a3480723c */ /* 0x040fe20000001880 */
[----:B------:R-:W-:Y:S01]  /*7370*/  FMUL R12, R12, 1.4426950216293334961 ;  /* 0x3fb8aa3b0c0c7820 */ /* 0x000fe20000400000 */
[----:B------:R-:W-:Y:S06]  /*7380*/  MUFU.EX2 R78, R63 ;  /* 0x0000003f004e7308 */ /* 0x000fec0000000800 */
[----:B------:R-:W-:Y:S01]  /*7390*/  HMMA.16816.F32 R132, R52, R94, R132 ;  /* 0x0000005e3484723c */ /* 0x000fe20000001884 */
[----:B------:R-:W1:Y:S01]  /*73a0*/  LDSM.16.M88.4 R52, [R203+0x3000] ;  /* 0x00300000cb34783b */ /* 0x000e620000000200 */
[----:B------:R-:W-:Y:S01]  /*73b0*/  MUFU.EX2 R91, R60 ;  /* 0x0000003c005b7308 */ /* 0x000fe20000000800 */
[----:B------:R-:W-:-:S02]  /*73c0*/  FADD R105, R105, -R98 ;  /* 0x8000006269697221 */ /* 0x000fc40000000000 */
[----:B------:R-:W-:-:S05]  /*73d0*/  FADD R96, R96, -R98 ;  /* 0x8000006260607221 */ /* 0x000fca0000000000 */
[----:B------:R2:W-:Y:S01]  /*73e0*/  MUFU.EX2 R95, R61 ;  /* 0x0000003d005f7308 */ /* 0x0005e20000000800 */
[----:B------:R-:W-:Y:S02]  /*73f0*/  FADD R107, R107, -R41 ;  /* 0x800000296b6b7221 */ /* 0x000fe40000000000 */
[----:B------:R-:W-:Y:S02]  /*7400*/  FADD R117, R117, -R97 ;  /* 0x8000006175757221 */ /* 0x000fe40000000000 */
[--C-:B------:R-:W-:Y:S01]  /*7410*/  FADD R94, R26, -R99.reuse ;  /* 0x800000631a5e7221 */ /* 0x100fe20000000000 */
[----:B--2---:R-:W2:Y:S01]  /*7420*/  LDSM.16.M88.4 R60, [R203+0x3800] ;  /* 0x00380000cb3c783b */ /* 0x004ea20000000200 */
[--C-:B------:R-:W-:Y:S02]  /*7430*/  FADD R116, R116, -R99.reuse ;  /* 0x8000006374747221 */ /* 0x100fe40000000000 */
[----:B------:R-:W-:Y:S01]  /*7440*/  FADD R118, R118, -R99 ;  /* 0x8000006376767221 */ /* 0x000fe20000000000 */
[----:B------:R-:W3:Y:S01]  /*7450*/  MUFU.EX2 R72, R13 ;  /* 0x0000000d00487308 */ /* 0x000ee20000000800 */
[----:B------:R-:W-:-:S02]  /*7460*/  FADD R25, R25, -R97 ;  /* 0x8000006119197221 */ /* 0x000fc40000000000 */
[----:B------:R-:W-:Y:S02]  /*7470*/  FADD R27, R27, -R98 ;  /* 0x800000621b1b7221 */ /* 0x000fe40000000000 */
[----:B------:R-:W-:Y:S02]  /*7480*/  FMUL R92, R105, 1.4426950216293334961 ;  /* 0x3fb8aa3b695c7820 */ /* 0x000fe40000400000 */
[----:B------:R-:W-:Y:S01]  /*7490*/  FMUL R93, R96, 1.4426950216293334961 ;  /* 0x3fb8aa3b605d7820 */ /* 0x000fe20000400000 */
[----:B------:R4:W-:Y:S01]  /*74a0*/  MUFU.EX2 R75, R12 ;  /* 0x0000000c004b7308 */ /* 0x0009e20000000800 */
[----:B------:R-:W-:Y:S02]  /*74b0*/  FMUL R74, R107, 1.4426950216293334961 ;  /* 0x3fb8aa3b6b4a7820 */ /* 0x000fe40000400000 */
[----:B------:R-:W-:Y:S02]  /*74c0*/  FMUL R79, R117, 1.4426950216293334961 ;  /* 0x3fb8aa3b754f7820 */ /* 0x000fe40000400000 */
[----:B------:R-:W-:-:S02]  /*74d0*/  FMUL R94, R94, 1.4426950216293334961 ;  /* 0x3fb8aa3b5e5e7820 */ /* 0x000fc40000400000 */
[----:B------:R-:W-:Y:S01]  /*74e0*/  FMUL R96, R116, 1.4426950216293334961 ;  /* 0x3fb8aa3b74607820 */ /* 0x000fe20000400000 */
[----:B----4-:R-:W4:Y:S01]  /*74f0*/  LDSM.16.M88.4 R12, [R203+0x2000] ;  /* 0x00200000cb0c783b */ /* 0x010f220000000200 */
[----:B------:R-:W-:Y:S02]  /*7500*/  FMUL R105, R118, 1.4426950216293334961 ;  /* 0x3fb8aa3b76697820 */ /* 0x000fe40000400000 */
[----:B------:R-:W-:Y:S02]  /*7510*/  FMUL R25, R25, 1.4426950216293334961 ;  /* 0x3fb8aa3b19197820 */ /* 0x000fe40000400000 */
[----:B------:R-:W-:Y:S01]  /*7520*/  FMUL R27, R27, 1.4426950216293334961 ;  /* 0x3fb8aa3b1b1b7820 */ /* 0x000fe20000400000 */
[----:B------:R-:W-:Y:S08]  /*7530*/  MUFU.EX2 R74, R74 ;  /* 0x0000004a004a7308 */ /* 0x000ff00000000800 */
[----:B------:R-:W5:Y:S08]  /*7540*/  MUFU.EX2 R35, R25 ;  /* 0x0000001900237308 */ /* 0x000f700000000800 */
[----:B------:R-:W0:Y:S08]  /*7550*/  MUFU.EX2 R79, R79 ;  /* 0x0000004f004f7308 */ /* 0x000e300000000800 */
[----:B------:R-:W0:Y:S08]  /*7560*/  MUFU.EX2 R90, R27 ;  /* 0x0000001b005a7308 */ /* 0x000e300000000800 */
[----:B------:R-:W-:Y:S08]  /*7570*/  MUFU.EX2 R92, R92 ;  /* 0x0000005c005c7308 */ /* 0x000ff00000000800 */
[----:B------:R-:W-:Y:S08]  /*7580*/  MUFU.EX2 R93, R93 ;  /* 0x0000005d005d7308 */ /* 0x000ff00000000800 */
[----:B------:R-:W0:Y:S08]  /*7590*/  MUFU.EX2 R94, R94 ;  /* 0x0000005e005e7308 */ /* 0x000e300000000800 */
[----:B------:R-:W-:Y:S08]  /*75a0*/  MUFU.EX2 R96, R96 ;  /* 0x0000006000607308 */ /* 0x000ff00000000800 */
[----:B------:R-:W1:Y:S01]  /*75b0*/  MUFU.EX2 R105, R105 ;  /* 0x0000006900697308 */ /* 0x000e620000000800 */
[----:B---3--:R-:W-:-:S02]  /*75c0*/  F2FP.PACK_AB R20, R72, R33 ;  /* 0x000000214814723e */ /* 0x008fc400000000ff */
[----:B-----5:R-:W-:Y:S02]  /*75d0*/  F2FP.PACK_AB R21, R75, R35 ;  /* 0x000000234b15723e */ /* 0x020fe400000000ff */
[----:B------:R-:W-:Y:S02]  /*75e0*/  F2FP.PACK_AB R22, R74, R73 ;  /* 0x000000494a16723e */ /* 0x000fe400000000ff */
[----:B0-----:R-:W-:Y:S02]  /*75f0*/  F2FP.PACK_AB R23, R79, R78 ;  /* 0x0000004e4f17723e */ /* 0x001fe400000000ff */
[----:B------:R-:W-:Y:S02]  /*7600*/  F2FP.PACK_AB R24, R91, R90 ;  /* 0x0000005a5b18723e */ /* 0x000fe400000000ff */
[----:B------:R-:W-:Y:S02]  /*7610*/  F2FP.PACK_AB R25, R95, R94 ;  /* 0x0000005e5f19723e */ /* 0x000fe400000000ff */
[----:B------:R-:W-:-:S02]  /*7620*/  F2FP.PACK_AB R26, R93, R92 ;  /* 0x0000005c5d1a723e */ /* 0x000fc400000000ff */
[----:B-1----:R-:W-:Y:S01]  /*7630*/  F2FP.PACK_AB R27, R105, R96 ;  /* 0x00000060691b723e */ /* 0x002fe200000000ff */
[-C--:B------:R-:W-:Y:S01]  /*7640*/  HMMA.16816.F32 R80, R20, R48.reuse, R80 ;  /* 0x000000301450723c */ /* 0x080fe20000001850 */
[--C-:B------:R-:W-:Y:S02]  /*7650*/  FADD R206, R206, -R41.reuse ;  /* 0x80000029cece7221 */ /* 0x100fe40000000000 */
[--C-:B------:R-:W-:Y:S02]  /*7660*/  FADD R196, R196, -R41.reuse ;  /* 0x80000029c4c47221 */ /* 0x100fe40000000000 */
[----:B------:R-:W-:Y:S02]  /*7670*/  FADD R187, R187, -R41 ;  /* 0x80000029bbbb7221 */ /* 0x000fe40000000000 */
[--C-:B------:R-:W-:Y:S01]  /*7680*/  FADD R208, R208, -R97.reuse ;  /* 0x80000061d0d07221 */ /* 0x100fe20000000000 */
[----:B------:R-:W-:Y:S01]  /*7690*/  HMMA.16816.F32 R84, R24, R48, R84 ;  /* 0x000000301854723c */ /* 0x000fe20000001854 */
[----:B------:R-:W-:-:S02]  /*76a0*/  FADD R200, R200, -R97 ;  /* 0x80000061c8c87221 */ /* 0x000fc40000000000 */
[--C-:B------:R-:W-:Y:S02]  /*76b0*/  FADD R189, R189, -R97.reuse ;  /* 0x80000061bdbd7221 */ /* 0x100fe40000000000 */
[----:B------:R-:W-:Y:S02]  /*76c0*/  FADD R178, R178, -R97 ;  /* 0x80000061b2b27221 */ /* 0x000fe40000000000 */
[----:B------:R-:W-:Y:S01]  /*76d0*/  FADD R48, R210, -R41 ;  /* 0x80000029d2307221 */ /* 0x000fe20000000000 */
[----:B------:R-:W-:Y:S01]  /*76e0*/  HMMA.16816.F32 R128, R20, R52, R128 ;  /* 0x000000341480723c */ /* 0x000fe20000001880 */
[----:B------:R-:W-:Y:S02]  /*76f0*/  FADD R123, R123, R126 ;  /* 0x0000007e7b7b7221 */ /* 0x000fe40000000000 */
[----:B------:R-:W-:Y:S02]  /*7700*/  FADD R122, R122, R124 ;  /* 0x0000007c7a7a7221 */ /* 0x000fe40000000000 */
[----:B------:R-:W-:-:S02]  /*7710*/  FMUL R48, R48, 1.4426950216293334961 ;  /* 0x3fb8aa3b30307820 */ /* 0x000fc40000400000 */
[----:B------:R-:W-:Y:S01]  /*7720*/  FMUL R49, R206, 1.4426950216293334961 ;  /* 0x3fb8aa3bce317820 */ /* 0x000fe20000400000 */
[----:B------:R-:W-:Y:S01]  /*7730*/  HMMA.16816.F32 R156, R24, R52, R156 ;  /* 0x00000034189c723c */ /* 0x000fe2000000189c */
[----:B------:R-:W-:Y:S02]  /*7740*/  FMUL R107, R189, 1.4426950216293334961 ;  /* 0x3fb8aa3bbd6b7820 */ /* 0x000fe40000400000 */
[----:B------:R-:W-:-:S04]  /*7750*/  FMUL R116, R178, 1.4426950216293334961 ;  /* 0x3fb8aa3bb2747820 */ /* 0x000fc80000400000 */
[----:B------:R-:W-:Y:S01]  /*7760*/  FMUL R52, R196, 1.4426950216293334961 ;  /* 0x3fb8aa3bc4347820 */ /* 0x000fe20000400000 */
[----:B--2---:R-:W-:Y:S01]  /*7770*/  HMMA.16816.F32 R132, R20, R60, R132 ;  /* 0x0000003c1484723c */ /* 0x004fe20000001884 */
[----:B------:R-:W-:Y:S02]  /*7780*/  FMUL R53, R187, 1.4426950216293334961 ;  /* 0x3fb8aa3bbb357820 */ /* 0x000fe40000400000 */
[----:B------:R-:W-:-:S05]  /*7790*/  FADD R124, R121, R123 ;  /* 0x0000007b797c7221 */ /* 0x000fca0000000000 */
[----:B------:R-:W-:Y:S01]  /*77a0*/  HMMA.16816.F32 R68, R24, R60, R68 ;  /* 0x0000003c1844723c */ /* 0x000fe20000001844 */
[----:B------:R-:W-:Y:S02]  /*77b0*/  FADD R125, R125, R122 ;  /* 0x0000007a7d7d7221 */ /* 0x000fe40000000000 */
[----:B------:R-:W-:-:S04]  /*77c0*/  FADD R202, R202, -R98 ;  /* 0x80000062caca7221 */ /* 0x000fc80000000000 */
[----:B------:R-:W-:Y:S02]  /*77d0*/  FMUL R60, R208, 1.4426950216293334961 ;  /* 0x3fb8aa3bd03c7820 */ /* 0x000fe40000400000 */
[----:B------:R-:W-:Y:S01]  /*77e0*/  FMUL R61, R200, 1.4426950216293334961 ;  /* 0x3fb8aa3bc83d7820 */ /* 0x000fe20000400000 */
[----:B----4-:R-:W-:Y:S01]  /*77f0*/  HMMA.16816.F32 R56, R20, R12, R56 ;  /* 0x0000000c1438723c */ /* 0x010fe20000001838 */
[--C-:B------:R-:W-:Y:S02]  /*7800*/  FADD R193, R193, -R98.reuse ;  /* 0x80000062c1c17221 */ /* 0x100fe40000000000 */
[--C-:B------:R-:W-:Y:S02]  /*7810*/  FADD R181, R181, -R98.reuse ;  /* 0x80000062b5b57221 */ /* 0x100fe40000000000 */
[----:B------:R-:W-:Y:S02]  /*7820*/  FADD R174, R174, -R98 ;  /* 0x80000062aeae7221 */ /* 0x000fe40000000000 */
[----:B------:R-:W-:-:S02]  /*7830*/  FADD R201, R201, -R99 ;  /* 0x80000063c9c97221 */ /* 0x000fc40000000000 */
[--C-:B------:R-:W-:Y:S02]  /*7840*/  FADD R192, R192, -R99.reuse ;  /* 0x80000063c0c07221 */ /* 0x100fe40000000000 */
[--C-:B------:R-:W-:Y:S02]  /*7850*/  FADD R180, R180, -R99.reuse ;  /* 0x80000063b4b47221 */ /* 0x100fe40000000000 */
[----:B------:R-:W-:Y:S01]  /*7860*/  FADD R171, R171, -R99 ;  /* 0x80000063abab7221 */ /* 0x000fe20000000000 */
[----:B------:R-:W-:Y:S01]  /*7870*/  HMMA.16816.F32 R64, R24, R12, R64 ;  /* 0x0000000c1840723c */ /* 0x000fe20000001840 */
[----:B------:R-:W-:Y:S01]  /*7880*/  MUFU.EX2 R48, R48 ;  /* 0x0000003000307308 */ /* 0x000fe20000000800 */
[----:B------:R-:W-:Y:S02]  /*7890*/  FMUL R117, R202, 1.4426950216293334961 ;  /* 0x3fb8aa3bca757820 */ /* 0x000fe40000400000 */
[----:B------:R-:W-:Y:S02]  /*78a0*/  FMUL R118, R193, 1.4426950216293334961 ;  /* 0x3fb8aa3bc1767820 */ /* 0x000fe40000400000 */
[----:B------:R-:W-:-:S02]  /*78b0*/  FMUL R121, R181, 1.4426950216293334961 ;  /* 0x3fb8aa3bb5797820 */ /* 0x000fc40000400000 */
[----:B------:R-:W-:Y:S01]  /*78c0*/  FADD R12, R115, R124 ;  /* 0x0000007c730c7221 */ /* 0x000fe20000000000 */
[----:B------:R-:W0:Y:S01]  /*78d0*/  MUFU.EX2 R49, R49 ;  /* 0x0000003100317308 */ /* 0x000e220000000800 */
[----:B------:R-:W-:Y:S02]  /*78e0*/  FADD R13, R119, R125 ;  /* 0x0000007d770d7221 */ /* 0x000fe40000000000 */
[----:B------:R-:W-:Y:S02]  /*78f0*/  FMUL R122, R174, 1.4426950216293334961 ;  /* 0x3fb8aa3bae7a7820 */ /* 0x000fe40000400000 */
[----:B------:R-:W-:-:S03]  /*7900*/  FMUL R123, R201, 1.4426950216293334961 ;  /* 0x3fb8aa3bc97b7820 */ /* 0x000fc60000400000 */
[----:B------:R-:W-:Y:S01]  /*7910*/  MUFU.EX2 R52, R52 ;  /* 0x0000003400347308 */ /* 0x000fe20000000800 */
[----:B------:R-:W-:Y:S02]  /*7920*/  FMUL R115, R192, 1.4426950216293334961 ;  /* 0x3fb8aa3bc0737820 */ /* 0x000fe40000400000 */
[----:B------:R-:W-:Y:S02]  /*7930*/  FMUL R119, R180, 1.4426950216293334961 ;  /* 0x3fb8aa3bb4777820 */ /* 0x000fe40000400000 */
[----:B------:R-:W-:-:S03]  /*7940*/  FMUL R124, R171, 1.4426950216293334961 ;  /* 0x3fb8aa3bab7c7820 */ /* 0x000fc60000400000 */
[----:B------:R-:W-:Y:S08]  /*7950*/  MUFU.EX2 R53, R53 ;  /* 0x0000003500357308 */ /* 0x000ff00000000800 */
[----:B------:R-:W-:Y:S08]  /*7960*/  MUFU.EX2 R60, R60 ;  /* 0x0000003c003c7308 */ /* 0x000ff00000000800 */
[----:B------:R-:W1:Y:S08]  /*7970*/  MUFU.EX2 R61, R61 ;  /* 0x0000003d003d7308 */ /* 0x000e700000000800 */
[----:B------:R-:W-:Y:S08]  /*7980*/  MUFU.EX2 R107, R107 ;  /* 0x0000006b006b7308 */ /* 0x000ff00000000800 */
[----:B------:R-:W2:Y:S08]  /*7990*/  MUFU.EX2 R116, R116 ;  /* 0x0000007400747308 */ /* 0x000eb00000000800 */
[----:B------:R-:W-:Y:S08]  /*79a0*/  MUFU.EX2 R117, R117 ;  /* 0x0000007500757308 */ /* 0x000ff00000000800 */
[----:B------:R-:W3:Y:S08]  /*79b0*/  MUFU.EX2 R118, R118 ;  /* 0x0000007600767308 */ /* 0x000ef00000000800 */
[----:B------:R-:W-:Y:S08]  /*79c0*/  MUFU.EX2 R121, R121 ;  /* 0x0000007900797308 */ /* 0x000ff00000000800 */
[----:B------:R-:W-:Y:S08]  /*79d0*/  MUFU.EX2 R122, R122 ;  /* 0x0000007a007a7308 */ /* 0x000ff00000000800 */
[----:B------:R-:W-:Y:S08]  /*79e0*/  MUFU.EX2 R123, R123 ;  /* 0x0000007b007b7308 */ /* 0x000ff00000000800 */
[----:B------:R-:W4:Y:S08]  /*79f0*/  MUFU.EX2 R115, R115 ;  /* 0x0000007300737308 */ /* 0x000f300000000800 */
[----:B------:R-:W-:Y:S08]  /*7a00*/  MUFU.EX2 R119, R119 ;  /* 0x0000007700777308 */ /* 0x000ff00000000800 */
[----:B------:R-:W5:Y:S01]  /*7a10*/  MUFU.EX2 R124, R124 ;  /* 0x0000007c007c7308 */ /* 0x000f620000000800 */
[----:B0-----:R-:W-:-:S02]  /*7a20*/  F2FP.PACK_AB R20, R49, R48 ;  /* 0x000000303114723e */ /* 0x001fc400000000ff */
[----:B-1----:R-:W-:Y:S02]  /*7a30*/  F2FP.PACK_AB R21, R61, R60 ;  /* 0x0000003c3d15723e */ /* 0x002fe400000000ff */
[----:B------:R-:W-:Y:S02]  /*7a40*/  F2FP.PACK_AB R22, R53, R52 ;  /* 0x000000343516723e */ /* 0x000fe400000000ff */
[----:B--2---:R-:W-:-:S07]  /*7a50*/  F2FP.PACK_AB R23, R116, R107 ;  /* 0x0000006b7417723e */ /* 0x004fce00000000ff */
[----:B------:R-:W-:Y:S01]  /*7a60*/  HMMA.16816.F32 R56, R20, R14, R56 ;  /* 0x0000000e1438723c */ /* 0x000fe20000001838 */
[----:B------:R-:W-:-:S07]  /*7a70*/  FADD R25, R104, R110 ;  /* 0x0000006e68197221 */ /* 0x000fce0000000000 */
[C---:B------:R-:W-:Y:S08]  /*7a80*/  HMMA.16816.F32 R80, R20.reuse, R50, R80 ;  /* 0x000000321450723c */ /* 0x040ff00000001850 */
[C---:B------:R-:W-:Y:S08]  /*7a90*/  HMMA.16816.F32 R128, R20.reuse, R54, R128 ;  /* 0x000000361480723c */ /* 0x040ff00000001880 */
[----:B------:R-:W-:Y:S07]  /*7aa0*/  HMMA.16816.F32 R132, R20, R62, R132 ;  /* 0x0000003e1484723c */ /* 0x000fee0000001884 */
[----:B---3--:R-:W-:-:S02]  /*7ab0*/  F2FP.PACK_AB R20, R118, R117 ;  /* 0x000000757614723e */ /* 0x008fc400000000ff */
[----:B----4-:R-:W-:Y:S02]  /*7ac0*/  F2FP.PACK_AB R21, R115, R123 ;  /* 0x0000007b7315723e */ /* 0x010fe400000000ff */
[----:B------:R-:W-:Y:S02]  /*7ad0*/  F2FP.PACK_AB R22, R122, R121 ;  /* 0x000000797a16723e */ /* 0x000fe400000000ff */
[----:B-----5:R-:W-:Y:S01]  /*7ae0*/  F2FP.PACK_AB R23, R124, R119 ;  /* 0x000000777c17723e */ /* 0x020fe200000000ff */
[----:B------:R-:W-:Y:S02]  /*7af0*/  FADD R24, R114, R113 ;  /* 0x0000007172187221 */ /* 0x000fe40000000000 */
[----:B------:R-:W-:-:S04]  /*7b00*/  FADD R25, R112, R25 ;  /* 0x0000001970197221 */ /* 0x000fc80000000000 */
[----:B------:R-:W-:Y:S01]  /*7b10*/  HMMA.16816.F32 R64, R20, R14, R64 ;  /* 0x0000000e1440723c */ /* 0x000fe20000001840 */
[----:B------:R-:W-:-:S06]  /*7b20*/  FADD R24, R111, R24 ;  /* 0x000000186f187221 */ /* 0x000fcc0000000000 */
[----:B------:R-:W-:Y:S01]  /*7b30*/  FADD R14, R40, -R41 ;  /* 0x80000029280e7221 */ /* 0x000fe20000000000 */
[----:B------:R-:W-:Y:S01]  /*7b40*/  HMMA.16816.F32 R84, R20, R50, R84 ;  /* 0x000000321454723c */ /* 0x000fe20000001854 */
[----:B------:R-:W-:Y:S02]  /*7b50*/  FADD R12, R143, R12 ;  /* 0x0000000c8f0c7221 */ /* 0x000fe40000000000 */
[----:B------:R-:W-:Y:S02]  /*7b60*/  FMUL R14, R14, 1.4426950216293334961 ;  /* 0x3fb8aa3b0e0e7820 */ /* 0x000fe40000400000 */
[----:B------:R-:W-:Y:S02]  /*7b70*/  FADD R25, R120, R25 ;  /* 0x0000001978197221 */ /* 0x000fe40000000000 */
[----:B------:R-:W-:Y:S01]  /*7b80*/  FADD R24, R109, R24 ;  /* 0x000000186d187221 */ /* 0x000fe20000000000 */
[----:B------:R0:W-:Y:S01]  /*7b90*/  MUFU.EX2 R50, R14 ;  /* 0x0000000e00327308 */ /* 0x0001e20000000800 */
[----:B------:R-:W-:-:S02]  /*7ba0*/  FADD R13, R144, R13 ;  /* 0x0000000d900d7221 */ /* 0x000fc40000000000 */
[----:B------:R-:W-:Y:S02]  /*7bb0*/  FADD R25, R9, R25 ;  /* 0x0000001909197221 */ /* 0x000fe40000000000 */
[----:B------:R-:W-:Y:S02]  /*7bc0*/  FADD R12, R76, R12 ;  /* 0x0000000c4c0c7221 */ /* 0x000fe40000000000 */
[----:B------:R-:W-:Y:S02]  /*7bd0*/  FADD R24, R139, R24 ;  /* 0x000000188b187221 */ /* 0x000fe40000000000 */
[----:B0-----:R-:W-:Y:S02]  /*7be0*/  FADD R14, R138, -R41 ;  /* 0x800000298a0e7221 */ /* 0x001fe40000000000 */
[----:B------:R-:W-:Y:S02]  /*7bf0*/  FADD R13, R17, R13 ;  /* 0x0000000d110d7221 */ /* 0x000fe40000000000 */
[----:B------:R-:W-:-:S02]  /*7c00*/  FMUL R14, R14, 1.4426950216293334961 ;  /* 0x3fb8aa3b0e0e7820 */ /* 0x000fc40000400000 */
[----:B------:R-:W-:Y:S02]  /*7c10*/  FADD R15, R37, -R41 ;  /* 0x80000029250f7221 */ /* 0x000fe40000000000 */
[----:B------:R-:W-:Y:S02]  /*7c20*/  FADD R17, R11, R25 ;  /* 0x000000190b117221 */ /* 0x000fe40000000000 */
[----:B------:R-:W-:Y:S02]  /*7c30*/  FADD R18, R18, R12 ;  /* 0x0000000c12127221 */ /* 0x000fe40000000000 */
[----:B------:R-:W-:Y:S01]  /*7c40*/  FADD R127, R127, R24 ;  /* 0x000000187f7f7221 */ /* 0x000fe20000000000 */
[----:B------:R0:W-:Y:S01]  /*7c50*/  MUFU.EX2 R37, R14 ;  /* 0x0000000e00257308 */ /* 0x0001e20000000800 */
[----:B------:R-:W-:Y:S02]  /*7c60*/  FMUL R15, R15, 1.4426950216293334961 ;  /* 0x3fb8aa3b0f0f7820 */ /* 0x000fe40000400000 */
[----:B------:R-:W-:-:S02]  /*7c70*/  FADD R17, R19, R17 ;  /* 0x0000001113117221 */ /* 0x000fc40000000000 */
[----:B------:R-:W-:Y:S02]  /*7c80*/  FADD R24, R10, R18 ;  /* 0x000000120a187221 */ /* 0x000fe40000000000 */
[----:B------:R-:W-:Y:S02]  /*7c90*/  FADD R127, R89, R127 ;  /* 0x0000007f597f7221 */ /* 0x000fe40000000000 */
[----:B0-----:R-:W-:Y:S01]  /*7ca0*/  FADD R14, R38, -R97 ;  /* 0x80000061260e7221 */ /* 0x001fe20000000000 */
[----:B------:R-:W-:Y:S01]  /*7cb0*/  HMMA.16816.F32 R68, R20, R62, R68 ;  /* 0x0000003e1444723c */ /* 0x000fe20000001844 */
[----:B------:R0:W-:Y:S01]  /*7cc0*/  MUFU.EX2 R144, R15 ;  /* 0x0000000f00907308 */ /* 0x0001e20000000800 */
[----:B------:R-:W-:Y:S02]  /*7cd0*/  FADD R77, R77, R13 ;  /* 0x0000000d4d4d7221 */ /* 0x000fe40000000000 */
[----:B------:R-:W-:Y:S02]  /*7ce0*/  FMUL R9, R14, 1.4426950216293334961 ;  /* 0x3fb8aa3b0e097820 */ /* 0x000fe40000400000 */
[----:B------:R-:W-:-:S02]  /*7cf0*/  FADD R127, R16, R127 ;  /* 0x0000007f107f7221 */ /* 0x000fc40000000000 */
[----:B------:R-:W-:Y:S01]  /*7d00*/  HMMA.16816.F32 R156, R20, R54, R156 ;  /* 0x00000036149c723c */ /* 0x000fe2000000189c */
[----:B------:R-:W-:Y:S01]  /*7d10*/  FADD R140, R140, R17 ;  /* 0x000000118c8c7221 */ /* 0x000fe20000000000 */
[----:B0-----:R-:W0:Y:S01]  /*7d20*/  LDSM.16.M88.4 R12, [R5+0x2080] ;  /* 0x00208000050c783b */ /* 0x001e220000000200 */
[----:B------:R-:W-:-:S03]  /*7d30*/  FADD R62, R33, R24 ;  /* 0x00000018213e7221 */ /* 0x000fc60000000000 */
[----:B------:R-:W1:Y:S01]  /*7d40*/  LDSM.16.M88.4 R20, [R5+0x2880] ;  /* 0x002880000514783b */ /* 0x000e620000000200 */
[----:B------:R-:W-:-:S03]  /*7d50*/  FADD R44, R44, -R97 ;  /* 0x800000612c2c7221 */ /* 0x000fc60000000000 */
[----:B------:R-:W2:Y:S04]  /*7d60*/  LDSM.16.M88.4 R16, [R5+0x3080] ;  /* 0x003080000510783b */ /* 0x000ea80000000200 */
[----:B------:R-:W3:Y:S01]  /*7d70*/  LDSM.16.M88.4 R24, [R5+0x3880] ;  /* 0x003880000518783b */ /* 0x000ee20000000200 */
[----:B------:R-:W-:Y:S02]  /*7d80*/  FMUL R44, R44, 1.4426950216293334961 ;  /* 0x3fb8aa3b2c2c7820 */ /* 0x000fe40000400000 */
[--C-:B------:R-:W-:Y:S02]  /*7d90*/  FADD R29, R29, -R41.reuse ;  /* 0x800000291d1d7221 */ /* 0x100fe40000000000 */
[----:B------:R-:W-:Y:S02]  /*7da0*/  FADD R227, R227, -R41 ;  /* 0x80000029e3e37221 */ /* 0x000fe40000000000 */
[----:B------:R-:W-:-:S02]  /*7db0*/  FADD R228, R228, -R97 ;  /* 0x80000061e4e47221 */ /* 0x000fc40000000000 */
[----:B------:R-:W-:Y:S01]  /*7dc0*/  FADD R224, R224, -R97 ;  /* 0x80000061e0e07221 */ /* 0x000fe20000000000 */
[----:B------:R4:W-:Y:S01]  /*7dd0*/  MUFU.EX2 R152, R44 ;  /* 0x0000002c00987308 */ /* 0x0009e20000000800 */
[----:B------:R-:W-:Y:S02]  /*7de0*/  FADD R230, R230, -R41 ;  /* 0x80000029e6e67221 */ /* 0x000fe40000000000 */
[--C-:B------:R-:W-:Y:S02]  /*7df0*/  FADD R32, R32, -R97.reuse ;  /* 0x8000006120207221 */ /* 0x100fe40000000000 */
[----:B------:R-:W-:Y:S02]  /*7e00*/  FADD R136, R136, -R97 ;  /* 0x8000006188887221 */ /* 0x000fe40000000000 */
[----:B------:R-:W-:Y:S02]  /*7e10*/  FADD R46, R46, -R98 ;  /* 0x800000622e2e7221 */ /* 0x000fe40000000000 */
[----:B------:R-:W-:-:S02]  /*7e20*/  FMUL R29, R29, 1.4426950216293334961 ;  /* 0x3fb8aa3b1d1d7820 */ /* 0x000fc40000400000 */
[----:B------:R-:W-:Y:S02]  /*7e30*/  FMUL R51, R227, 1.4426950216293334961 ;  /* 0x3fb8aa3be3337820 */ /* 0x000fe40000400000 */
[----:B------:R-:W-:Y:S02]  /*7e40*/  FMUL R153, R228, 1.4426950216293334961 ;  /* 0x3fb8aa3be4997820 */ /* 0x000fe40000400000 */
[----:B----4-:R-:W-:Y:S02]  /*7e50*/  FMUL R44, R224, 1.4426950216293334961 ;  /* 0x3fb8aa3be02c7820 */ /* 0x010fe40000400000 */
[----:B------:R-:W-:Y:S02]  /*7e60*/  FMUL R230, R230, 1.4426950216293334961 ;  /* 0x3fb8aa3be6e67820 */ /* 0x000fe40000400000 */
[----:B------:R-:W-:Y:S02]  /*7e70*/  FMUL R32, R32, 1.4426950216293334961 ;  /* 0x3fb8aa3b20207820 */ /* 0x000fe40000400000 */
[----:B------:R-:W-:-:S02]  /*7e80*/  FMUL R136, R136, 1.4426950216293334961 ;  /* 0x3fb8aa3b88887820 */ /* 0x000fc40000400000 */
[----:B------:R-:W-:Y:S02]  /*7e90*/  FMUL R46, R46, 1.4426950216293334961 ;  /* 0x3fb8aa3b2e2e7820 */ /* 0x000fe40000400000 */
[----:B------:R-:W-:Y:S02]  /*7ea0*/  FADD R77, R88, R77 ;  /* 0x0000004d584d7221 */ /* 0x000fe40000000000 */
[--C-:B------:R-:W-:Y:S02]  /*7eb0*/  FADD R226, R226, -R98.reuse ;  /* 0x80000062e2e27221 */ /* 0x100fe40000000000 */
[--C-:B------:R-:W-:Y:S02]  /*7ec0*/  FADD R222, R222, -R98.reuse ;  /* 0x80000062dede7221 */ /* 0x100fe40000000000 */
[--C-:B------:R-:W-:Y:S02]  /*7ed0*/  FADD R88, R233, -R99.reuse ;  /* 0x80000063e9587221 */ /* 0x100fe40000000000 */
[----:B------:R-:W-:Y:S01]  /*7ee0*/  FADD R232, R232, -R99 ;  /* 0x80000063e8e87221 */ /* 0x000fe20000000000 */
[----:B------:R-:W-:Y:S01]  /*7ef0*/  MUFU.EX2 R29, R29 ;  /* 0x0000001d001d7308 */ /* 0x000fe20000000800 */
[----:B------:R-:W-:-:S02]  /*7f00*/  FADD R45, R45, -R98 ;  /* 0x800000622d2d7221 */ /* 0x000fc40000000000 */
[--C-:B------:R-:W-:Y:S02]  /*7f10*/  FADD R34, R34, -R99.reuse ;  /* 0x8000006322227221 */ /* 0x100fe40000000000 */
[----:B------:R-:W-:Y:S02]  /*7f20*/  FADD R36, R36, -R99 ;  /* 0x8000006324247221 */ /* 0x000fe40000000000 */
[----:B------:R-:W-:Y:S01]  /*7f30*/  FADD R62, R72, R62 ;  /* 0x0000003e483e7221 */ /* 0x000fe20000000000 */
[----:B------:R-:W4:Y:S01]  /*7f40*/  MUFU.EX2 R40, R230 ;  /* 0x000000e600287308 */ /* 0x000f220000000800 */
[----:B------:R-:W-:Y:S02]  /*7f50*/  FMUL R88, R88, 1.4426950216293334961 ;  /* 0x3fb8aa3b58587820 */ /* 0x000fe40000400000 */
[----:B------:R-:W-:Y:S02]  /*7f60*/  FMUL R72, R232, 1.4426950216293334961 ;  /* 0x3fb8aa3be8487820 */ /* 0x000fe40000400000 */
[----:B------:R-:W-:-:S03]  /*7f70*/  FADD R63, R35, R77 ;  /* 0x0000004d233f7221 */ /* 0x000fc60000000000 */
[----:B------:R-:W-:Y:S01]  /*7f80*/  MUFU.EX2 R51, R51 ;  /* 0x0000003300337308 */ /* 0x000fe20000000800 */
[----:B------:R-:W-:Y:S02]  /*7f90*/  FMUL R45, R45, 1.4426950216293334961 ;  /* 0x3fb8aa3b2d2d7820 */ /* 0x000fe40000400000 */
[----:B------:R-:W-:-:S05]  /*7fa0*/  FMUL R34, R34, 1.4426950216293334961 ;  /* 0x3fb8aa3b22227820 */ /* 0x000fca0000400000 */
[----:B------:R-:W-:Y:S01]  /*7fb0*/  MUFU.EX2 R154, R32 ;  /* 0x00000020009a7308 */ /* 0x000fe20000000800 */
[----:B------:R-:W-:-:S07]  /*7fc0*/  FMUL R36, R36, 1.4426950216293334961 ;  /* 0x3fb8aa3b24247820 */ /* 0x000fce0000400000 */
[----:B------:R-:W5:Y:S01]  /*7fd0*/  MUFU.EX2 R153, R153 ;  /* 0x0000009900997308 */ /* 0x000f620000000800 */
[----:B------:R-:W-:-:S07]  /*7fe0*/  FADD R63, R75, R63 ;  /* 0x0000003f4b3f7221 */ /* 0x000fce0000000000 */
[----:B------:R-:W0:Y:S01]  /*7ff0*/  MUFU.EX2 R44, R44 ;  /* 0x0000002c002c7308 */ /* 0x000e220000000800 */
[----:B------:R-:W-:-:S07]  /*8000*/  FADD R94, R94, R140 ;  /* 0x0000008c5e5e7221 */ /* 0x000fce0000000000 */
[----:B------:R0:W-:Y:S08]  /*8010*/  MUFU.EX2 R38, R136 ;  /* 0x0000008800267308 */ /* 0x0001f00000000800 */
[----:B------:R1:W-:Y:S01]  /*8020*/  MUFU.EX2 R139, R46 ;  /* 0x0000002e008b7308 */ /* 0x0003e20000000800 */
[----:B0-----:R-:W-:Y:S02]  /*8030*/  FMUL R136, R226, 1.4426950216293334961 ;  /* 0x3fb8aa3be2887820 */ /* 0x001fe40000400000 */
[----:B-1----:R-:W-:-:S05]  /*8040*/  FMUL R46, R222, 1.4426950216293334961 ;  /* 0x3fb8aa3bde2e7820 */ /* 0x002fca0000400000 */
[----:B------:R-:W0:Y:S01]  /*8050*/  MUFU.EX2 R136, R136 ;  /* 0x0000008800887308 */ /* 0x000e220000000800 */
[----:B------:R-:W-:-:S07]  /*8060*/  FADD R94, R95, R94 ;  /* 0x0000005e5f5e7221 */ /* 0x000fce0000000000 */
[----:B------:R-:W-:Y:S08]  /*8070*/  MUFU.EX2 R76, R45 ;  /* 0x0000002d004c7308 */ /* 0x000ff00000000800 */
[----:B------:R-:W-:Y:S08]  /*8080*/  MUFU.EX2 R46, R46 ;  /* 0x0000002e002e7308 */ /* 0x000ff00000000800 */
[----:B------:R1:W-:Y:S08]  /*8090*/  MUFU.EX2 R77, R34 ;  /* 0x00000022004d7308 */ /* 0x0003f00000000800 */
[----:B------:R-:W0:Y:S08]  /*80a0*/  MUFU.EX2 R88, R88 ;  /* 0x0000005800587308 */ /* 0x000e300000000800 */
[----:B------:R-:W-:Y:S08]  /*80b0*/  MUFU.EX2 R75, R36 ;  /* 0x00000024004b7308 */ /* 0x000ff00000000800 */
[----:B------:R-:W0:Y:S01]  /*80c0*/  MUFU.EX2 R72, R72 ;  /* 0x0000004800487308 */ /* 0x000e220000000800 */
[----:B----4-:R-:W-:Y:S01]  /*80d0*/  F2FP.PACK_AB R32, R40, R29 ;  /* 0x0000001d2820723e */ /* 0x010fe200000000ff */
[----:B------:R-:W-:Y:S01]  /*80e0*/  FADD R63, R78, R63 ;  /* 0x0000003f4e3f7221 */ /* 0x000fe20000000000 */
[----:B-----5:R-:W-:Y:S01]  /*80f0*/  F2FP.PACK_AB R33, R153, R154 ;  /* 0x0000009a9921723e */ /* 0x020fe200000000ff */
[----:B------:R-:W-:Y:S01]  /*8100*/  FADD R94, R96, R94 ;  /* 0x0000005e605e7221 */ /* 0x000fe20000000000 */
[----:B-1----:R-:W-:-:S02]  /*8110*/  F2FP.PACK_AB R34, R51, R50 ;  /* 0x000000323322723e */ /* 0x002fc400000000ff */
[----:B------:R-:W-:Y:S01]  /*8120*/  F2FP.PACK_AB R35, R44, R152 ;  /* 0x000000982c23723e */ /* 0x000fe200000000ff */
[--C-:B------:R-:W-:Y:S02]  /*8130*/  FADD R223, R223, -R41.reuse ;  /* 0x80000029dfdf7221 */ /* 0x100fe40000000000 */
[--C-:B------:R-:W-:Y:S02]  /*8140*/  FADD R220, R220, -R41.reuse ;  /* 0x80000029dcdc7221 */ /* 0x100fe40000000000 */
[--C-:B------:R-:W-:Y:S02]  /*8150*/  FADD R214, R214, -R41.reuse ;  /* 0x80000029d6d67221 */ /* 0x100fe40000000000 */
[----:B------:R-:W-:Y:S02]  /*8160*/  FADD R209, R209, -R41 ;  /* 0x80000029d1d17221 */ /* 0x000fe40000000000 */
[--C-:B------:R-:W-:Y:S02]  /*8170*/  FADD R221, R221, -R97.reuse ;  /* 0x80000061dddd7221 */ /* 0x100fe40000000000 */
[----:B------:R-:W-:-:S02]  /*8180*/  FADD R215, R215, -R97 ;  /* 0x80000061d7d77221 */ /* 0x000fc40000000000 */
[--C-:B------:R-:W-:Y:S02]  /*8190*/  FADD R211, R211, -R97.reuse ;  /* 0x80000061d3d37221 */ /* 0x100fe40000000000 */
[----:B------:R-:W-:Y:S02]  /*81a0*/  FADD R207, R207, -R97 ;  /* 0x80000061cfcf7221 */ /* 0x000fe40000000000 */
[----:B------:R-:W-:Y:S02]  /*81b0*/  FADD R79, R79, R63 ;  /* 0x0000003f4f4f7221 */ /* 0x000fe40000000000 */
[----:B------:R-:W-:Y:S01]  /*81c0*/  FADD R94, R105, R94 ;  /* 0x0000005e695e7221 */ /* 0x000fe20000000000 */
[----:B------:R-:W-:Y:S01]  /*81d0*/  HMMA.16816.F32 R56, R32, R12, R56 ;  /* 0x0000000c2038723c */ /* 0x000fe20000001838 */
[----:B------:R-:W-:Y:S02]  /*81e0*/  FMUL R54, R223, 1.4426950216293334961 ;  /* 0x3fb8aa3bdf367820 */ /* 0x000fe40000400000 */
[----:B------:R-:W-:-:S02]  /*81f0*/  FMUL R55, R220, 1.4426950216293334961 ;  /* 0x3fb8aa3bdc377820 */ /* 0x000fc40000400000 */
[----:B------:R-:W-:Y:S02]  /*8200*/  FMUL R104, R214, 1.4426950216293334961 ;  /* 0x3fb8aa3bd6687820 */ /* 0x000fe40000400000 */
[----:B------:R-:W-:Y:S01]  /*8210*/  FMUL R110, R209, 1.4426950216293334961 ;  /* 0x3fb8aa3bd16e7820 */ /* 0x000fe20000400000 */
[C---:B------:R-:W-:Y:S01]  /*8220*/  HMMA.16816.F32 R80, R32.reuse, R20, R80 ;  /* 0x000000142050723c */ /* 0x040fe20000001850 */
[----:B------:R-:W-:Y:S02]  /*8230*/  FMUL R145, R221, 1.4426950216293334961 ;  /* 0x3fb8aa3bdd917820 */ /* 0x000fe40000400000 */
[----:B------:R-:W-:Y:S02]  /*8240*/  FMUL R146, R215, 1.4426950216293334961 ;  /* 0x3fb8aa3bd7927820 */ /* 0x000fe40000400000 */
[----:B------:R-:W-:Y:S02]  /*8250*/  FMUL R147, R211, 1.4426950216293334961 ;  /* 0x3fb8aa3bd3937820 */ /* 0x000fe40000400000 */
[----:B------:R-:W-:Y:S01]  /*8260*/  FMUL R148, R207, 1.4426950216293334961 ;  /* 0x3fb8aa3bcf947820 */ /* 0x000fe20000400000 */
[----:B--2---:R-:W-:Y:S01]  /*8270*/  HMMA.16816.F32 R128, R32, R16, R128 ;  /* 0x000000102080723c */ /* 0x004fe20000001880 */
[----:B------:R-:W-:-:S02]  /*8280*/  FADD R79, R60, R79 ;  /* 0x0000004f3c4f7221 */ /* 0x000fc40000000000 */
[----:B------:R-:W-:Y:S02]  /*8290*/  FADD R94, R123, R94 ;  /* 0x0000005e7b5e7221 */ /* 0x000fe40000000000 */
[----:B------:R-:W-:-:S03]  /*82a0*/  FADD R127, R90, R127 ;  /* 0x0000007f5a7f7221 */ /* 0x000fc60000000000 */
[----:B---3--:R-:W-:Y:S01]  /*82b0*/  HMMA.16816.F32 R132, R32, R24, R132 ;  /* 0x000000182084723c */ /* 0x008fe20000001884 */
[--C-:B------:R-:W-:Y:S02]  /*82c0*/  FADD R219, R219, -R98.reuse ;  /* 0x80000062dbdb7221 */ /* 0x100fe40000000000 */
[----:B------:R-:W-:-:S04]  /*82d0*/  FADD R213, R213, -R98 ;  /* 0x80000062d5d57221 */ /* 0x000fc80000000000 */
[----:B0-----:R-:W-:Y:S02]  /*82e0*/  F2FP.PACK_AB R32, R136, R139 ;  /* 0x0000008b8820723e */ /* 0x001fe400000000ff */
[----:B------:R-:W-:Y:S02]  /*82f0*/  F2FP.PACK_AB R33, R88, R77 ;  /* 0x0000004d5821723e */ /* 0x000fe400000000ff */
[----:B------:R-:W-:Y:S02]  /*8300*/  F2FP.PACK_AB R34, R46, R76 ;  /* 0x0000004c2e22723e */ /* 0x000fe400000000ff */
[----:B------:R-:W-:Y:S01]  /*8310*/  F2FP.PACK_AB R35, R72, R75 ;  /* 0x0000004b4823723e */ /* 0x000fe200000000ff */
[--C-:B------:R-:W-:Y:S02]  /*8320*/  FADD R218, R218, -R98.reuse ;  /* 0x80000062dada7221 */ /* 0x100fe40000000000 */
[----:B------:R-:W-:Y:S02]  /*8330*/  FADD R217, R217, -R98 ;  /* 0x80000062d9d97221 */ /* 0x000fe40000000000 */
[----:B------:R-:W-:-:S02]  /*8340*/  FADD R79, R61, R79 ;  /* 0x0000004f3d4f7221 */ /* 0x000fc40000000000 */
[----:B------:R-:W-:Y:S02]  /*8350*/  FADD R94, R115, R94 ;  /* 0x0000005e735e7221 */ /* 0x000fe40000000000 */
[--C-:B------:R-:W-:Y:S02]  /*8360*/  FADD R231, R231, -R99.reuse ;  /* 0x80000063e7e77221 */ /* 0x100fe40000000000 */
[--C-:B------:R-:W-:Y:S02]  /*8370*/  FADD R229, R229, -R99.reuse ;  /* 0x80000063e5e57221 */ /* 0x100fe40000000000 */
[--C-:B------:R-:W-:Y:S02]  /*8380*/  FADD R225, R225, -R99.reuse ;  /* 0x80000063e1e17221 */ /* 0x100fe40000000000 */
[----:B------:R-:W-:Y:S01]  /*8390*/  FADD R216, R216, -R99 ;  /* 0x80000063d8d87221 */ /* 0x000fe20000000000 */
[----:B------:R-:W-:Y:S01]  /*83a0*/  MUFU.EX2 R54, R54 ;  /* 0x0000003600367308 */ /* 0x000fe20000000800 */
[----:B------:R-:W-:Y:S01]  /*83b0*/  FADD R91, R91, R127 ;  /* 0x0000007f5b5b7221 */ /* 0x000fe20000000000 */
[----:B------:R-:W-:Y:S01]  /*83c0*/  HMMA.16816.F32 R64, R32, R12, R64 ;  /* 0x0000000c2040723c */ /* 0x000fe20000001840 */
[----:B------:R-:W-:-:S02]  /*83d0*/  FADD R62, R73, R62 ;  /* 0x0000003e493e7221 */ /* 0x000fc40000000000 */
[----:B------:R-:W-:-:S03]  /*83e0*/  FMUL R11, R219, 1.4426950216293334961 ;  /* 0x3fb8aa3bdb0b7820 */ /* 0x000fc60000400000 */
[----:B------:R-:W0:Y:S01]  /*83f0*/  MUFU.EX2 R55, R55 ;  /* 0x0000003700377308 */ /* 0x000e220000000800 */
[----:B------:R-:W-:Y:S01]  /*8400*/  FMUL R45, R213, 1.4426950216293334961 ;  /* 0x3fb8aa3bd52d7820 */ /* 0x000fe20000400000 */
[----:B------:R-:W-:Y:S01]  /*8410*/  HMMA.16816.F32 R156, R32, R16, R156 ;  /* 0x00000010209c723c */ /* 0x000fe2000000189c */
[----:B------:R-:W-:Y:S02]  /*8420*/  FMUL R10, R218, 1.4426950216293334961 ;  /* 0x3fb8aa3bda0a7820 */ /* 0x000fe40000400000 */
[----:B------:R-:W-:-:S03]  /*8430*/  FMUL R36, R217, 1.4426950216293334961 ;  /* 0x3fb8aa3bd9247820 */ /* 0x000fc60000400000 */
[----:B------:R-:W-:Y:S01]  /*8440*/  MUFU.EX2 R104, R104 ;  /* 0x0000006800687308 */ /* 0x000fe20000000800 */
[----:B------:R-:W-:Y:S01]  /*8450*/  FADD R79, R107, R79 ;  /* 0x0000004f6b4f7221 */ /* 0x000fe20000000000 */
[----:B------:R-:W-:Y:S01]  /*8460*/  HMMA.16816.F32 R68, R32, R24, R68 ;  /* 0x000000182044723c */ /* 0x000fe20000001844 */
[----:B------:R-:W-:Y:S02]  /*8470*/  FMUL R12, R231, 1.4426950216293334961 ;  /* 0x3fb8aa3be70c7820 */ /* 0x000fe40000400000 */
[----:B------:R-:W-:-:S03]  /*8480*/  FADD R94, R119, R94 ;  /* 0x0000005e775e7221 */ /* 0x000fc60000000000 */
[----:B------:R-:W-:Y:S01]  /*8490*/  MUFU.EX2 R110, R110 ;  /* 0x0000006e006e7308 */ /* 0x000fe20000000800 */
[----:B------:R-:W-:Y:S02]  /*84a0*/  FMUL R16, R229, 1.4426950216293334961 ;  /* 0x3fb8aa3be5107820 */ /* 0x000fe40000400000 */
[----:B------:R-:W-:Y:S02]  /*84b0*/  FMUL R24, R225, 1.4426950216293334961 ;  /* 0x3fb8aa3be1187820 */ /* 0x000fe40000400000 */
[----:B------:R-:W-:-:S03]  /*84c0*/  FMUL R25, R216, 1.4426950216293334961 ;  /* 0x3fb8aa3bd8197820 */ /* 0x000fc60000400000 */
[----:B------:R-:W-:Y:S01]  /*84d0*/  MUFU.EX2 R145, R145 ;  /* 0x0000009100917308 */ /* 0x000fe20000000800 */
[----:B------:R-:W-:Y:S02]  /*84e0*/  FADD R91, R92, R91 ;  /* 0x0000005b5c5b7221 */ /* 0x000fe40000000000 */
[----:B------:R-:W-:-:S05]  /*84f0*/  FADD R74, R74, R62 ;  /* 0x0000003e4a4a7221 */ /* 0x000fca0000000000 */
[----:B------:R-:W1:Y:S01]  /*8500*/  MUFU.EX2 R146, R146 ;  /* 0x0000009200927308 */ /* 0x000e620000000800 */
[----:B------:R-:W-:-:S07]  /*8510*/  FADD R79, R116, R79 ;  /* 0x0000004f744f7221 */ /* 0x000fce0000000000 */
[----:B------:R-:W-:Y:S01]  /*8520*/  MUFU.EX2 R147, R147 ;  /* 0x0000009300937308 */ /* 0x000fe20000000800 */
[----:B------:R-:W-:-:S07]  /*8530*/  FADD R94, R124, R94 ;  /* 0x0000005e7c5e7221 */ /* 0x000fce0000000000 */
[----:B------:R-:W2:Y:S01]  /*8540*/  MUFU.EX2 R148, R148 ;  /* 0x0000009400947308 */ /* 0x000ea20000000800 */
[----:B------:R-:W-:Y:S02]  /*8550*/  FADD R91, R93, R91 ;  /* 0x0000005b5d5b7221 */ /* 0x000fe40000000000 */
[----:B------:R-:W-:Y:S02]  /*8560*/  FADD R74, R48, R74 ;  /* 0x0000004a304a7221 */ /* 0x000fe40000000000 */
[----:B------:R-:W-:-:S03]  /*8570*/  FADD R79, R154, R79 ;  /* 0x0000004f9a4f7221 */ /* 0x000fc60000000000 */
[----:B------:R-:W-:Y:S01]  /*8580*/  MUFU.EX2 R11, R11 ;  /* 0x0000000b000b7308 */ /* 0x000fe20000000800 */
[----:B------:R-:W-:Y:S02]  /*8590*/  FADD R94, R77, R94 ;  /* 0x0000005e4d5e7221 */ /* 0x000fe40000000000 */
[----:B------:R-:W-:-:S05]  /*85a0*/  FADD R91, R117, R91 ;  /* 0x0000005b755b7221 */ /* 0x000fca0000000000 */
[----:B------:R-:W-:Y:S01]  /*85b0*/  MUFU.EX2 R45, R45 ;  /* 0x0000002d002d7308 */ /* 0x000fe20000000800 */
[----:B------:R-:W-:-:S07]  /*85c0*/  FADD R74, R49, R74 ;  /* 0x0000004a314a7221 */ /* 0x000fce0000000000 */
[----:B------:R-:W-:Y:S01]  /*85d0*/  MUFU.EX2 R10, R10 ;  /* 0x0000000a000a7308 */ /* 0x000fe20000000800 */
[----:B------:R-:W-:-:S07]  /*85e0*/  FADD R79, R153, R79 ;  /* 0x0000004f994f7221 */ /* 0x000fce0000000000 */
[----:B------:R-:W-:Y:S01]  /*85f0*/  MUFU.EX2 R36, R36 ;  /* 0x0000002400247308 */ /* 0x000fe20000000800 */
[----:B------:R-:W-:-:S07]  /*8600*/  FADD R94, R88, R94 ;  /* 0x0000005e585e7221 */ /* 0x000fce0000000000 */
[----:B------:R-:W3:Y:S01]  /*8610*/  MUFU.EX2 R12, R12 ;  /* 0x0000000c000c7308 */ /* 0x000ee20000000800 */
[----:B------:R-:W-:Y:S07]  /*8620*/  HMMA.16816.F32 R84, R32, R20, R84 ;  /* 0x000000142054723c */ /* 0x000fee0000001854 */
[----:B------:R-:W4:Y:S08]  /*8630*/  MUFU.EX2 R16, R16 ;  /* 0x0000001000107308 */ /* 0x000f300000000800 */
[----:B------:R-:W-:Y:S08]  /*8640*/  MUFU.EX2 R24, R24 ;  /* 0x0000001800187308 */ /* 0x000ff00000000800 */
[----:B------:R-:W5:Y:S01]  /*8650*/  MUFU.EX2 R25, R25 ;  /* 0x0000001900197308 */ /* 0x000f620000000800 */
[----:B------:R-:W-:Y:S01]  /*8660*/  FADD R91, R118, R91 ;  /* 0x0000005b765b7221 */ /* 0x000fe20000000000 */
[----:B0-----:R-:W-:Y:S01]  /*8670*/  F2FP.PACK_AB R32, R55, R54 ;  /* 0x000000363720723e */ /* 0x001fe200000000ff */
[----:B------:R-:W-:Y:S01]  /*8680*/  FADD R74, R52, R74 ;  /* 0x0000004a344a7221 */ /* 0x000fe20000000000 */
[----:B-1----:R-:W-:-:S02]  /*8690*/  F2FP.PACK_AB R33, R146, R145 ;  /* 0x000000919221723e */ /* 0x002fc400000000ff */
[----:B------:R-:W-:Y:S02]  /*86a0*/  F2FP.PACK_AB R34, R110, R104 ;  /* 0x000000686e22723e */ /* 0x000fe400000000ff */
[----:B--2---:R-:W-:Y:S01]  /*86b0*/  F2FP.PACK_AB R35, R148, R147 ;  /* 0x000000939423723e */ /* 0x004fe200000000ff */
[----:B------:R-:W-:Y:S02]  /*86c0*/  FADD R79, R152, R79 ;  /* 0x0000004f984f7221 */ /* 0x000fe40000000000 */
[----:B------:R-:W-:Y:S01]  /*86d0*/  FADD R94, R75, R94 ;  /* 0x0000005e4b5e7221 */ /* 0x000fe20000000000 */
[----:B------:R-:W0:Y:S01]  /*86e0*/  LDSM.16.M88.4 R152, [R203+0x2080] ;  /* 0x00208000cb98783b */ /* 0x000e220000000200 */
[----:B------:R-:W-:Y:S02]  /*86f0*/  FADD R91, R121, R91 ;  /* 0x0000005b795b7221 */ /* 0x000fe40000000000 */
[----:B------:R-:W-:Y:S01]  /*8700*/  FADD R74, R53, R74 ;  /* 0x0000004a354a7221 */ /* 0x000fe20000000000 */
[----:B------:R-:W-:Y:S01]  /*8710*/  HMMA.16816.F32 R56, R32, R14, R56 ;  /* 0x0000000e2038723c */ /* 0x000fe20000001838 */
[----:B------:R-:W-:-:S02]  /*8720*/  FADD R44, R44, R79 ;  /* 0x0000004f2c2c7221 */ /* 0x000fc40000000000 */
[----:B------:R-:W-:Y:S02]  /*8730*/  FADD R13, R28, -R98 ;  /* 0x800000621c0d7221 */ /* 0x000fe40000000000 */
[----:B------:R-:W-:Y:S02]  /*8740*/  FADD R17, R72, R94 ;  /* 0x0000005e48117221 */ /* 0x000fe40000000000 */
[----:B------:R-:W-:Y:S01]  /*8750*/  FADD R91, R122, R91 ;  /* 0x0000005b7a5b7221 */ /* 0x000fe20000000000 */
[----:B------:R-:W-:Y:S01]  /*8760*/  HMMA.16816.F32 R80, R32, R22, R80 ;  /* 0x000000162050723c */ /* 0x000fe20000001850 */
[----:B------:R-:W-:Y:S02]  /*8770*/  FADD R74, R29, R74 ;  /* 0x0000004a1d4a7221 */ /* 0x000fe40000000000 */
[----:B------:R-:W-:Y:S02]  /*8780*/  FMUL R13, R13, 1.4426950216293334961 ;  /* 0x3fb8aa3b0d0d7820 */ /* 0x000fe40000400000 */
[----:B------:R-:W-:-:S03]  /*8790*/  FADD R44, R145, R44 ;  /* 0x0000002c912c7221 */ /* 0x000fc60000000000 */
[----:B------:R-:W-:Y:S01]  /*87a0*/  HMMA.16816.F32 R128, R32, R18, R128 ;  /* 0x000000122080723c */ /* 0x000fe20000001880 */
[----:B---3--:R-:W-:Y:S02]  /*87b0*/  FADD R17, R12, R17 ;  /* 0x000000110c117221 */ /* 0x008fe40000000000 */
[----:B------:R-:W-:-:S05]  /*87c0*/  FADD R91, R139, R91 ;  /* 0x0000005b8b5b7221 */ /* 0x000fca0000000000 */
[----:B------:R-:W-:Y:S01]  /*87d0*/  HMMA.16816.F32 R132, R32, R26, R132 ;  /* 0x0000001a2084723c */ /* 0x000fe20000001884 */
[----:B------:R-:W-:-:S06]  /*87e0*/  FADD R74, R40, R74 ;  /* 0x0000004a284a7221 */ /* 0x000fcc0000000000 */
[----:B------:R-:W-:Y:S02]  /*87f0*/  F2FP.PACK_AB R32, R45, R11 ;  /* 0x0000000b2d20723e */ /* 0x000fe400000000ff */
[----:B----4-:R-:W-:Y:S02]  /*8800*/  F2FP.PACK_AB R33, R16, R12 ;  /* 0x0000000c1021723e */ /* 0x010fe400000000ff */
[----:B------:R-:W-:Y:S02]  /*8810*/  F2FP.PACK_AB R34, R36, R10 ;  /* 0x0000000a2422723e */ /* 0x000fe400000000ff */
[----:B-----5:R-:W-:Y:S01]  /*8820*/  F2FP.PACK_AB R35, R25, R24 ;  /* 0x000000181923723e */ /* 0x020fe200000000ff */
[----:B------:R-:W-:Y:S02]  /*8830*/  FADD R40, R39, -R98 ;  /* 0x8000006227287221 */ /* 0x000fe40000000000 */
[----:B------:R-:W-:Y:S01]  /*8840*/  FADD R146, R146, R44 ;  /* 0x0000002c92927221 */ /* 0x000fe20000000000 */
[----:B------:R1:W-:Y:S01]  /*8850*/  MUFU.EX2 R39, R13 ;  /* 0x0000000d00277308 */ /* 0x0003e20000000800 */
[----:B------:R-:W-:-:S02]  /*8860*/  FADD R44, R16, R17 ;  /* 0x00000011102c7221 */ /* 0x000fc40000000000 */
[C---:B------:R-:W-:Y:S01]  /*8870*/  HMMA.16816.F32 R64, R32.reuse, R14, R64 ;  /* 0x0000000e2040723c */ /* 0x040fe20000001840 */
[----:B------:R-:W-:Y:S02]  /*8880*/  FADD R91, R136, R91 ;  /* 0x0000005b885b7221 */ /* 0x000fe40000000000 */
[----:B------:R-:W-:Y:S01]  /*8890*/  FADD R149, R149, -R41 ;  /* 0x8000002995957221 */ /* 0x000fe20000000000 */
[----:B-1----:R-:W1:Y:S04]  /*88a0*/  LDSM.16.M88.4 R12, [R203+0x3080] ;  /* 0x00308000cb0c783b */ /* 0x002e680000000200 */
[----:B------:R-:W-:Y:S01]  /*88b0*/  HMMA.16816.F32 R156, R32, R18, R156 ;  /* 0x00000012209c723c */ /* 0x000fe2000000189c */
[----:B------:R-:W2:Y:S01]  /*88c0*/  LDSM.16.M88.4 R16, [R203+0x3880] ;  /* 0x00388000cb10783b */ /* 0x000ea20000000200 */
[----:B------:R-:W-:-:S02]  /*88d0*/  FADD R91, R76, R91 ;  /* 0x0000005b4c5b7221 */ /* 0x000fc40000000000 */
[--C-:B------:R-:W-:Y:S02]  /*88e0*/  FADD R205, R205, -R41.reuse ;  /* 0x80000029cdcd7221 */ /* 0x100fe40000000000 */
[----:B------:R-:W-:Y:S02]  /*88f0*/  FMUL R149, R149, 1.4426950216293334961 ;  /* 0x3fb8aa3b95957820 */ /* 0x000fe40000400000 */
[--C-:B------:R-:W-:Y:S02]  /*8900*/  FADD R194, R194, -R41.reuse ;  /* 0x80000029c2c27221 */ /* 0x100fe40000000000 */
[--C-:B------:R-:W-:Y:S02]  /*8910*/  FADD R186, R186, -R41.reuse ;  /* 0x80000029baba7221 */ /* 0x100fe40000000000 */
[----:B------:R-:W-:Y:S02]  /*8920*/  FADD R176, R176, -R41 ;  /* 0x80000029b0b07221 */ /* 0x000fe40000000000 */
[----:B------:R-:W-:-:S02]  /*8930*/  FADD R198, R198, -R97 ;  /* 0x80000061c6c67221 */ /* 0x000fc40000000000 */
[--C-:B------:R-:W-:Y:S02]  /*8940*/  FADD R188, R188, -R97.reuse ;  /* 0x80000061bcbc7221 */ /* 0x100fe40000000000 */
[--C-:B------:R-:W-:Y:S02]  /*8950*/  FADD R182, R182, -R97.reuse ;  /* 0x80000061b6b67221 */ /* 0x100fe40000000000 */
[----:B------:R-:W-:Y:S02]  /*8960*/  FADD R175, R175, -R97 ;  /* 0x80000061afaf7221 */ /* 0x000fe40000000000 */
[----:B------:R-:W-:Y:S02]  /*8970*/  FADD R212, R212, -R98 ;  /* 0x80000062d4d47221 */ /* 0x000fe40000000000 */
[----:B------:R-:W-:Y:S02]  /*8980*/  FADD R74, R50, R74 ;  /* 0x0000004a324a7221 */ /* 0x000fe40000000000 */
[----:B------:R-:W-:Y:S01]  /*8990*/  FADD R46, R46, R91 ;  /* 0x0000005b2e2e7221 */ /* 0x000fe20000000000 */
[----:B------:R3:W-:Y:S01]  /*89a0*/  MUFU.EX2 R138, R149 ;  /* 0x00000095008a7308 */ /* 0x0007e20000000800 */
[----:B------:R-:W-:-:S02]  /*89b0*/  FADD R234, R234, -R99 ;  /* 0x80000063eaea7221 */ /* 0x000fc40000000000 */
[----:B------:R-:W-:Y:S02]  /*89c0*/  FMUL R113, R205, 1.4426950216293334961 ;  /* 0x3fb8aa3bcd717820 */ /* 0x000fe40000400000 */
[----:B------:R-:W-:Y:S02]  /*89d0*/  FMUL R114, R194, 1.4426950216293334961 ;  /* 0x3fb8aa3bc2727820 */ /* 0x000fe40000400000 */
[----:B------:R-:W-:Y:S02]  /*89e0*/  FMUL R125, R186, 1.4426950216293334961 ;  /* 0x3fb8aa3bba7d7820 */ /* 0x000fe40000400000 */
[----:B------:R-:W-:Y:S02]  /*89f0*/  FMUL R126, R176, 1.4426950216293334961 ;  /* 0x3fb8aa3bb07e7820 */ /* 0x000fe40000400000 */
[----:B---3--:R-:W-:Y:S02]  /*8a00*/  FMUL R149, R198, 1.4426950216293334961 ;  /* 0x3fb8aa3bc6957820 */ /* 0x008fe40000400000 */
[----:B------:R-:W-:-:S02]  /*8a10*/  FMUL R150, R188, 1.4426950216293334961 ;  /* 0x3fb8aa3bbc967820 */ /* 0x000fc40000400000 */
[----:B------:R-:W-:Y:S02]  /*8a20*/  FMUL R111, R182, 1.4426950216293334961 ;  /* 0x3fb8aa3bb66f7820 */ /* 0x000fe40000400000 */
[----:B------:R-:W-:Y:S02]  /*8a30*/  FMUL R112, R175, 1.4426950216293334961 ;  /* 0x3fb8aa3baf707820 */ /* 0x000fe40000400000 */
[----:B------:R-:W-:Y:S02]  /*8a40*/  FMUL R62, R212, 1.4426950216293334961 ;  /* 0x3fb8aa3bd43e7820 */ /* 0x000fe40000400000 */
[----:B------:R-:W-:Y:S02]  /*8a50*/  FADD R179, R179, -R98 ;  /* 0x80000062b3b37221 */ /* 0x000fe40000000000 */
[----:B------:R-:W-:Y:S02]  /*8a60*/  FADD R74, R51, R74 ;  /* 0x0000004a334a7221 */ /* 0x000fe40000000000 */
[----:B------:R-:W-:-:S02]  /*8a70*/  FADD R46, R11, R46 ;  /* 0x0000002e0b2e7221 */ /* 0x000fc40000000000 */
[----:B------:R-:W-:Y:S02]  /*8a80*/  FMUL R11, R234, 1.4426950216293334961 ;  /* 0x3fb8aa3bea0b7820 */ /* 0x000fe40000400000 */
[--C-:B------:R-:W-:Y:S01]  /*8a90*/  FADD R30, R30, -R99.reuse ;  /* 0x800000631e1e7221 */ /* 0x100fe20000000000 */
[----:B------:R-:W-:Y:S01]  /*8aa0*/  MUFU.EX2 R113, R113 ;  /* 0x0000007100717308 */ /* 0x000fe20000000800 */
[----:B------:R-:W-:Y:S02]  /*8ab0*/  FADD R177, R177, -R98 ;  /* 0x80000062b1b17221 */ /* 0x000fe40000000000 */
[----:B------:R-:W-:Y:S02]  /*8ac0*/  FMUL R63, R179, 1.4426950216293334961 ;  /* 0x3fb8aa3bb33f7820 */ /* 0x000fe40000400000 */
[----:B------:R-:W-:Y:S02]  /*8ad0*/  FADD R74, R54, R74 ;  /* 0x0000004a364a7221 */ /* 0x000fe40000000000 */
[----:B------:R-:W-:Y:S01]  /*8ae0*/  FMUL R30, R30, 1.4426950216293334961 ;  /* 0x3fb8aa3b1e1e7820 */ /* 0x000fe20000400000 */
[----:B------:R-:W3:Y:S01]  /*8af0*/  MUFU.EX2 R114, R114 ;  /* 0x0000007200727308 */ /* 0x000ee20000000800 */
[----:B------:R-:W-:-:S02]  /*8b00*/  FADD R31, R31, -R99 ;  /* 0x800000631f1f7221 */ /* 0x000fc40000000000 */
[----:B------:R-:W-:Y:S02]  /*8b10*/  FMUL R48, R177, 1.4426950216293334961 ;  /* 0x3fb8aa3bb1307820 */ /* 0x000fe40000400000 */
[----:B------:R-:W-:-:S03]  /*8b20*/  FADD R170, R170, -R98 ;  /* 0x80000062aaaa7221 */ /* 0x000fc60000000000 */
[----:B------:R-:W-:Y:S01]  /*8b30*/  MUFU.EX2 R125, R125 ;  /* 0x0000007d007d7308 */ /* 0x000fe20000000800 */
[----:B------:R-:W-:Y:S02]  /*8b40*/  FADD R55, R55, R74 ;  /* 0x0000004a37377221 */ /* 0x000fe40000000000 */
[----:B------:R-:W-:-:S05]  /*8b50*/  FADD R47, R47, -R99 ;  /* 0x800000632f2f7221 */ /* 0x000fca0000000000 */
[----:B------:R-:W-:Y:S01]  /*8b60*/  MUFU.EX2 R126, R126 ;  /* 0x0000007e007e7308 */ /* 0x000fe20000000800 */
[----:B------:R-:W-:Y:S01]  /*8b70*/  FADD R169, R169, -R41 ;  /* 0x80000029a9a97221 */ /* 0x000fe20000000000 */
[----:B------:R-:W-:Y:S01]  /*8b80*/  HMMA.16816.F32 R84, R32, R22, R84 ;  /* 0x000000162054723c */ /* 0x000fe20000001854 */
[----:B------:R-:W-:-:S05]  /*8b90*/  FADD R45, R45, R46 ;  /* 0x0000002e2d2d7221 */ /* 0x000fca0000000000 */
[----:B------:R-:W-:Y:S01]  /*8ba0*/  MUFU.EX2 R149, R149 ;  /* 0x0000009500957308 */ /* 0x000fe20000000800 */
[----:B------:R-:W-:Y:S01]  /*8bb0*/  FADD R151, R151, -R97 ;  /* 0x8000006197977221 */ /* 0x000fe20000000000 */
[----:B------:R-:W-:Y:S06]  /*8bc0*/  HMMA.16816.F32 R68, R32, R26, R68 ;  /* 0x0000001a2044723c */ /* 0x000fec0000001844 */
[----:B------:R-:W4:Y:S01]  /*8bd0*/  MUFU.EX2 R150, R150 ;  /* 0x0000009600967308 */ /* 0x000f220000000800 */
[----:B------:R-:W-:-:S07]  /*8be0*/  FMUL R31, R31, 1.4426950216293334961 ;  /* 0x3fb8aa3b1f1f7820 */ /* 0x000fce0000400000 */
[----:B------:R-:W-:Y:S01]  /*8bf0*/  MUFU.EX2 R111, R111 ;  /* 0x0000006f006f7308 */ /* 0x000fe20000000800 */
[----:B------:R-:W-:-:S07]  /*8c00*/  FMUL R49, R170, 1.4426950216293334961 ;  /* 0x3fb8aa3baa317820 */ /* 0x000fce0000400000 */
[----:B------:R-:W5:Y:S01]  /*8c10*/  MUFU.EX2 R112, R112 ;  /* 0x0000007000707308 */ /* 0x000f620000000800 */
[----:B------:R-:W-:-:S07]  /*8c20*/  FADD R141, R141, -R98 ;  /* 0x800000628d8d7221 */ /* 0x000fce0000000000 */
[----:B------:R-:W0:Y:S01]  /*8c30*/  MUFU.EX2 R62, R62 ;  /* 0x0000003e003e7308 */ /* 0x000e220000000800 */
[----:B------:R-:W-:Y:S02]  /*8c40*/  FADD R55, R104, R55 ;  /* 0x0000003768377221 */ /* 0x000fe40000000000 */
[----:B------:R-:W-:-:S05]  /*8c50*/  FMUL R33, R47, 1.4426950216293334961 ;  /* 0x3fb8aa3b2f217820 */ /* 0x000fca0000400000 */
[----:B------:R-:W0:Y:S01]  /*8c60*/  MUFU.EX2 R11, R11 ;  /* 0x0000000b000b7308 */ /* 0x000e220000000800 */
[----:B------:R-:W-:Y:S02]  /*8c70*/  FADD R146, R147, R146 ;  /* 0x0000009293927221 */ /* 0x000fe40000000000 */
[----:B------:R-:W-:-:S05]  /*8c80*/  FADD R42, R42, -R99 ;  /* 0x800000632a2a7221 */ /* 0x000fca0000000000 */
[----:B------:R-:W0:Y:S01]  /*8c90*/  MUFU.EX2 R63, R63 ;  /* 0x0000003f003f7308 */ /* 0x000e220000000800 */
[----:B------:R-:W-:Y:S02]  /*8ca0*/  FMUL R143, R169, 1.4426950216293334961 ;  /* 0x3fb8aa3ba98f7820 */ /* 0x000fe40000400000 */
[----:B------:R-:W-:-:S05]  /*8cb0*/  FADD R45, R10, R45 ;  /* 0x0000002d0a2d7221 */ /* 0x000fca0000000000 */
[----:B------:R-:W0:Y:S01]  /*8cc0*/  MUFU.EX2 R30, R30 ;  /* 0x0000001e001e7308 */ /* 0x000e220000000800 */
[----:B------:R-:W-:Y:S02]  /*8cd0*/  FMUL R109, R151, 1.4426950216293334961 ;  /* 0x3fb8aa3b976d7820 */ /* 0x000fe40000400000 */
[----:B------:R-:W-:Y:S02]  /*8ce0*/  FADD R142, R142, -R97 ;  /* 0x800000618e8e7221 */ /* 0x000fe40000000000 */
[----:B------:R-:W-:-:S03]  /*8cf0*/  FADD R44, R24, R44 ;  /* 0x0000002c182c7221 */ /* 0x000fc60000000000 */
[----:B------:R-:W-:Y:S01]  /*8d00*/  MUFU.EX2 R48, R48 ;  /* 0x0000003000307308 */ /* 0x000fe20000000800 */
[----:B------:R-:W-:Y:S02]  /*8d10*/  FMUL R29, R141, 1.4426950216293334961 ;  /* 0x3fb8aa3b8d1d7820 */ /* 0x000fe40000400000 */
[----:B------:R-:W-:Y:S02]  /*8d20*/  FADD R55, R110, R55 ;  /* 0x000000376e377221 */ /* 0x000fe40000000000 */
[----:B------:R-:W-:-:S03]  /*8d30*/  FADD R146, R148, R146 ;  /* 0x0000009294927221 */ /* 0x000fc60000000000 */
[----:B------:R0:W0:Y:S01]  /*8d40*/  MUFU.EX2 R32, R31 ;  /* 0x0000001f00207308 */ /* 0x0000220000000800 */
[----:B------:R-:W-:Y:S02]  /*8d50*/  FMUL R10, R42, 1.4426950216293334961 ;  /* 0x3fb8aa3b2a0a7820 */ /* 0x000fe40000400000 */
[----:B------:R-:W-:Y:S02]  /*8d60*/  FADD R43, R43, -R99 ;  /* 0x800000632b2b7221 */ /* 0x000fe40000000000 */
[----:B------:R-:W-:Y:S02]  /*8d70*/  FADD R137, R137, -R98 ;  /* 0x8000006289897221 */ /* 0x000fe40000000000 */
[----:B------:R-:W-:Y:S01]  /*8d80*/  FADD R45, R36, R45 ;  /* 0x0000002d242d7221 */ /* 0x000fe20000000000 */
[----:B------:R-:W-:Y:S01]  /*8d90*/  MUFU.EX2 R49, R49 ;  /* 0x0000003100317308 */ /* 0x000fe20000000800 */
[----:B------:R-:W-:Y:S02]  /*8da0*/  FMUL R120, R142, 1.4426950216293334961 ;  /* 0x3fb8aa3b8e787820 */ /* 0x000fe40000400000 */
[----:B------:R-:W-:Y:S01]  /*8db0*/  FADD R44, R25, R44 ;  /* 0x0000002c192c7221 */ /* 0x000fe20000000000 */
[----:B---3--:R-:W-:Y:S01]  /*8dc0*/  F2FP.PACK_AB R20, R114, R113 ;  /* 0x000000717214723e */ /* 0x008fe200000000ff */
[----:B------:R-:W-:-:S03]  /*8dd0*/  FADD R55, R113, R55 ;  /* 0x0000003771377221 */ /* 0x000fc60000000000 */
[----:B------:R-:W3:Y:S01]  /*8de0*/  MUFU.EX2 R33, R33 ;  /* 0x0000002100217308 */ /* 0x000ee20000000800 */
[----:B----4-:R-:W-:Y:S01]  /*8df0*/  F2FP.PACK_AB R21, R150, R149 ;  /* 0x000000959615723e */ /* 0x010fe200000000ff */
[----:B------:R-:W-:Y:S01]  /*8e00*/  FADD R146, R149, R146 ;  /* 0x0000009295927221 */ /* 0x000fe20000000000 */
[----:B------:R-:W-:Y:S01]  /*8e10*/  F2FP.PACK_AB R22, R126, R125 ;  /* 0x0000007d7e16723e */ /* 0x000fe200000000ff */
[----:B0-----:R-:W-:Y:S01]  /*8e20*/  FMUL R31, R43, 1.4426950216293334961 ;  /* 0x3fb8aa3b2b1f7820 */ /* 0x001fe20000400000 */
[----:B-----5:R-:W-:Y:S01]  /*8e30*/  F2FP.PACK_AB R23, R112, R111 ;  /* 0x0000006f7017723e */ /* 0x020fe200000000ff */
[----:B------:R-:W-:Y:S02]  /*8e40*/  FMUL R137, R137, 1.4426950216293334961 ;  /* 0x3fb8aa3b89897820 */ /* 0x000fe40000400000 */
[----:B------:R-:W0:Y:S01]  /*8e50*/  MUFU.EX2 R143, R143 ;  /* 0x0000008f008f7308 */ /* 0x000e220000000800 */
[----:B------:R-:W-:Y:S02]  /*8e60*/  FADD R26, R62, R45 ;  /* 0x0000002d3e1a7221 */ /* 0x000fe40000000000 */
[----:B------:R-:W-:-:S02]  /*8e70*/  FADD R108, R108, -R99 ;  /* 0x800000636c6c7221 */ /* 0x000fc40000000000 */
[----:B------:R-:W-:-:S03]  /*8e80*/  FADD R34, R11, R44 ;  /* 0x0000002c0b227221 */ /* 0x000fc60000000000 */
[----:B------:R-:W4:Y:S01]  /*8e90*/  MUFU.EX2 R109, R109 ;  /* 0x0000006d006d7308 */ /* 0x000f220000000800 */
[----:B------:R-:W-:Y:S02]  /*8ea0*/  FADD R55, R114, R55 ;  /* 0x0000003772377221 */ /* 0x000fe40000000000 */
[----:B------:R-:W-:Y:S02]  /*8eb0*/  FADD R150, R150, R146 ;  /* 0x0000009296967221 */ /* 0x000fe40000000000 */
[----:B------:R-:W-:-:S03]  /*8ec0*/  FADD R106, R106, -R99 ;  /* 0x800000636a6a7221 */ /* 0x000fc60000000000 */
[----:B------:R-:W5:Y:S01]  /*8ed0*/  MUFU.EX2 R29, R29 ;  /* 0x0000001d001d7308 */ /* 0x000f620000000800 */
[----:B------:R-:W-:Y:S01]  /*8ee0*/  FADD R26, R63, R26 ;  /* 0x0000001a3f1a7221 */ /* 0x000fe20000000000 */
[----:B------:R-:W-:Y:S01]  /*8ef0*/  HMMA.16816.F32 R56, R20, R152, R56 ;  /* 0x000000981438723c */ /* 0x000fe20000001838 */
[----:B------:R-:W-:-:S05]  /*8f00*/  FMUL R108, R108, 1.4426950216293334961 ;  /* 0x3fb8aa3b6c6c7820 */ /* 0x000fca0000400000 */
[----:B------:R-:W0:Y:S01]  /*8f10*/  MUFU.EX2 R10, R10 ;  /* 0x0000000a000a7308 */ /* 0x000e220000000800 */
[----:B------:R-:W-:Y:S01]  /*8f20*/  FADD R34, R30, R34 ;  /* 0x000000221e227221 */ /* 0x000fe20000000000 */
[----:B------:R-:W-:Y:S01]  /*8f30*/  HMMA.16816.F32 R80, R20, R164, R80 ;  /* 0x000000a41450723c */ /* 0x000fe20000001850 */
[----:B------:R-:W-:Y:S02]  /*8f40*/  FMUL R40, R40, 1.4426950216293334961 ;  /* 0x3fb8aa3b28287820 */ /* 0x000fe40000400000 */
[----:B------:R-:W-:-:S03]  /*8f50*/  FADD R125, R125, R55 ;  /* 0x000000377d7d7221 */ /* 0x000fc60000000000 */
[----:B------:R-:W0:Y:S01]  /*8f60*/  MUFU.EX2 R120, R120 ;  /* 0x0000007800787308 */ /* 0x000e220000000800 */
[----:B------:R-:W-:Y:S01]  /*8f70*/  FADD R111, R111, R150 ;  /* 0x000000966f6f7221 */ /* 0x000fe20000000000 */
[----:B-1----:R-:W-:Y:S01]  /*8f80*/  HMMA.16816.F32 R128, R20, R12, R128 ;  /* 0x0000000c1480723c */ /* 0x002fe20000001880 */
[----:B------:R-:W-:-:S05]  /*8f90*/  F2FP.PACK_AB R25, R30, R11 ;  /* 0x0000000b1e19723e */ /* 0x000fca00000000ff */
[----:B------:R-:W1:Y:S02]  /*8fa0*/  MUFU.EX2 R28, R137 ;  /* 0x00000089001c7308 */ /* 0x000e640000000800 */
[----:B--2---:R-:W-:Y:S01]  /*8fb0*/  HMMA.16816.F32 R132, R20, R16, R132 ;  /* 0x000000101484723c */ /* 0x004fe20000001884 */
[----:B------:R-:W-:-:S05]  /*8fc0*/  FADD R34, R32, R34 ;  /* 0x0000002220227221 */ /* 0x000fca0000000000 */
[----:B------:R-:W2:Y:S01]  /*8fd0*/  MUFU.EX2 R31, R31 ;  /* 0x0000001f001f7308 */ /* 0x000ea20000000800 */
[----:B------:R-:W-:Y:S02]  /*8fe0*/  FMUL R20, R106, 1.4426950216293334961 ;  /* 0x3fb8aa3b6a147820 */ /* 0x000fe40000400000 */
[----:B------:R-:W-:Y:S02]  /*8ff0*/  FADD R22, R48, R26 ;  /* 0x0000001a30167221 */ /* 0x000fe40000000000 */
[----:B------:R-:W-:-:S03]  /*9000*/  FADD R126, R126, R125 ;  /* 0x0000007d7e7e7221 */ /* 0x000fc60000000000 */
[----:B------:R-:W1:Y:S01]  /*9010*/  MUFU.EX2 R11, R108 ;  /* 0x0000006c000b7308 */ /* 0x000e620000000800 */
[----:B------:R-:W-:Y:S01]  /*9020*/  FADD R112, R112, R111 ;  /* 0x0000006f70707221 */ /* 0x000fe20000000000 */
[----:B---3--:R-:W-:Y:S01]  /*9030*/  F2FP.PACK_AB R27, R33, R32 ;  /* 0x00000020211b723e */ /* 0x008fe200000000ff */
[----:B------:R-:W-:Y:S02]  /*9040*/  FADD R22, R49, R22 ;  /* 0x0000001631167221 */ /* 0x000fe40000000000 */
[----:B------:R-:W-:-:S03]  /*9050*/  FADD R33, R33, R34 ;  /* 0x0000002221217221 */ /* 0x000fc60000000000 */
[----:B------:R-:W3:Y:S01]  /*9060*/  MUFU.EX2 R9, R9 ;  /* 0x0000000900097308 */ /* 0x000ee20000000800 */
[----:B0-----:R-:W-:Y:S02]  /*9070*/  FADD R21, R143, R126 ;  /* 0x0000007e8f157221 */ /* 0x001fe40000000000 */
[----:B----4-:R-:W-:-:S05]  /*9080*/  FADD R23, R109, R112 ;  /* 0x000000706d177221 */ /* 0x010fca0000000000 */
[----:B------:R-:W0:Y:S01]  /*9090*/  MUFU.EX2 R40, R40 ;  /* 0x0000002800287308 */ /* 0x000e220000000800 */
[----:B-----5:R-:W-:Y:S02]  /*90a0*/  FADD R35, R29, R22 ;  /* 0x000000161d237221 */ /* 0x020fe40000000000 */
[----:B------:R-:W-:-:S05]  /*90b0*/  FADD R32, R10, R33 ;  /* 0x000000210a207221 */ /* 0x000fca0000000000 */
[----:B------:R-:W4:Y:S01]  /*90c0*/  MUFU.EX2 R20, R20 ;  /* 0x0000001400147308 */ /* 0x000f220000000800 */
[----:B------:R-:W-:Y:S02]  /*90d0*/  FADD R22, R138, R21 ;  /* 0x000000158a167221 */ /* 0x000fe40000000000 */
[----:B------:R-:W-:Y:S02]  /*90e0*/  FADD R23, R120, R23 ;  /* 0x0000001778177221 */ /* 0x000fe40000000000 */
[----:B-1----:R-:W-:Y:S02]  /*90f0*/  FADD R30, R28, R35 ;  /* 0x000000231c1e7221 */ /* 0x002fe40000000000 */
[----:B--2---:R-:W-:Y:S02]  /*9100*/  FADD R32, R31, R32 ;  /* 0x000000201f207221 */ /* 0x004fe40000000000 */
[----:B------:R-:W-:Y:S02]  /*9110*/  FADD R21, R37, R22 ;  /* 0x0000001625157221 */ /* 0x000fe40000000000 */
[----:B------:R-:W-:-:S02]  /*9120*/  FADD R22, R38, R23 ;  /* 0x0000001726167221 */ /* 0x000fc40000000000 */
[----:B------:R-:W-:Y:S02]  /*9130*/  FADD R23, R39, R30 ;  /* 0x0000001e27177221 */ /* 0x000fe40000000000 */
[----:B------:R-:W-:Y:S02]  /*9140*/  FADD R33, R11, R32 ;  /* 0x000000200b217221 */ /* 0x000fe40000000000 */
[----:B------:R-:W-:Y:S02]  /*9150*/  FADD R32, R144, R21 ;  /* 0x0000001590207221 */ /* 0x000fe40000000000 */
[----:B---3--:R-:W-:Y:S02]  /*9160*/  FADD R21, R9, R22 ;  /* 0x0000001609157221 */ /* 0x008fe40000000000 */
[----:B0-----:R-:W-:Y:S02]  /*9170*/  FADD R22, R40, R23 ;  /* 0x0000001728167221 */ /* 0x001fe40000000000 */
[----:B----4-:R-:W-:Y:S01]  /*9180*/  FADD R23, R20, R33 ;  /* 0x0000002114177221 */ /* 0x010fe20000000000 */
[----:B------:R-:W0:Y:S04]  /*9190*/  SHFL.BFLY PT, R30, R32, 0x2, 0x1f ;  /* 0x0c401f00201e7f89 */ /* 0x000e2800000e0000 */
[----:B------:R-:W1:Y:S04]  /*91a0*/  SHFL.BFLY PT, R33, R21, 0x2, 0x1f ;  /* 0x0c401f0015217f89 */ /* 0x000e6800000e0000 */
[----:B------:R-:W2:Y:S04]  /*91b0*/  SHFL.BFLY PT, R34, R22, 0x2, 0x1f ;  /* 0x0c401f0016227f89 */ /* 0x000ea800000e0000 */
[----:B------:R-:W3:Y:S01]  /*91c0*/  SHFL.BFLY PT, R35, R23, 0x2, 0x1f ;  /* 0x0c401f0017237f89 */ /* 0x000ee200000e0000 */
[----:B------:R-:W-:-:S02]  /*91d0*/  F2FP.PACK_AB R24, R63, R62 ;  /* 0x0000003e3f18723e */ /* 0x000fc400000000ff */
[----:B------:R-:W-:Y:S01]  /*91e0*/  F2FP.PACK_AB R26, R49, R48 ;  /* 0x00000030311a723e */ /* 0x000fe200000000ff */
[----:B------:R-:W-:Y:S01]  /*91f0*/  UIADD3 UR4, UP0, UR4, 0x80, URZ ;  /* 0x0000008004047890 */ /* 0x000fe2000ff1e03f */
[----:B------:R-:W-:Y:S02]  /*9200*/  F2FP.PACK_AB R28, R28, R29 ;  /* 0x0000001d1c1c723e */ /* 0x000fe400000000ff */
[----:B------:R-:W-:Y:S01]  /*9210*/  F2FP.PACK_AB R111, R9, R38 ;  /* 0x00000026096f723e */ /* 0x000fe200000000ff */
[----:B0-----:R-:W-:Y:S02]  /*9220*/  FADD R32, R32, R30 ;  /* 0x0000001e20207221 */ /* 0x001fe40000000000 */
[----:B-1----:R-:W-:Y:S02]  /*9230*/  FADD R33, R21, R33 ;  /* 0x0000002115217221 */ /* 0x002fe40000000000 */
[----:B--2---:R-:W-:Y:S02]  /*9240*/  FADD R34, R22, R34 ;  /* 0x0000002216227221 */ /* 0x004fe40000000000 */
[----:B---3--:R-:W-:Y:S01]  /*9250*/  FADD R35, R23, R35 ;  /* 0x0000002317237221 */ /* 0x008fe20000000000 */
[----:B------:R-:W-:Y:S01]  /*9260*/  HMMA.16816.F32 R156, R24, R12, R156 ;  /* 0x0000000c189c723c */ /* 0x000fe2000000189c */
[----:B------:R-:W-:Y:S01]  /*9270*/  F2FP.PACK_AB R29, R31, R10 ;  /* 0x0000000a1f1d723e */ /* 0x000fe200000000ff */
[----:B------:R-:W0:Y:S01]  /*9280*/  SHFL.BFLY PT, R9, R32, 0x1, 0x1f ;  /* 0x0c201f0020097f89 */ /* 0x000e2200000e0000 */
[----:B------:R-:W-:-:S03]  /*9290*/  UIADD3.X UR5, URZ, UR5, URZ, UP0, !UPT ;  /* 0x000000053f057290 */ /* 0x000fc600087fe43f */
[----:B------:R-:W1:Y:S02]  /*92a0*/  SHFL.BFLY PT, R10, R33, 0x1, 0x1f ;  /* 0x0c201f00210a7f89 */ /* 0x000e6400000e0000 */
[----:B------:R-:W-:Y:S02]  /*92b0*/  HMMA.16816.F32 R64, R24, R152, R64 ;  /* 0x000000981840723c */ /* 0x000fe40000001840 */
[----:B------:R-:W2:Y:S01]  /*92c0*/  SHFL.BFLY PT, R13, R34, 0x1, 0x1f ;  /* 0x0c201f00220d7f89 */ /* 0x000ea200000e0000 */
[----:B------:R-:W-:-:S03]  /*92d0*/  UISETP.GE.U32.AND UP0, UPT, UR4, UR7, UPT ;  /* 0x000000070400728c */ /* 0x000fc6000bf06070 */
[----:B------:R-:W3:Y:S02]  /*92e0*/  SHFL.BFLY PT, R12, R35, 0x1, 0x1f ;  /* 0x0c201f00230c7f89 */ /* 0x000ee400000e0000 */
[----:B------:R-:W-:Y:S01]  /*92f0*/  HMMA.16816.F32 R84, R24, R164, R84 ;  /* 0x000000a41854723c */ /* 0x000fe20000001854 */
[----:B------:R-:W-:-:S07]  /*9300*/  UISETP.GE.U32.AND.EX UP0, UPT, UR5, URZ, UPT, UP0 ;  /* 0x0000003f0500728c */ /* 0x000fce000bf06100 */
[----:B------:R-:W-:Y:S01]  /*9310*/  HMMA.16816.F32 R68, R24, R16, R68 ;  /* 0x000000101844723c */ /* 0x000fe20000001844 */
[----:B------:R-:W-:Y:S02]  /*9320*/  PLOP3.LUT P0, PT, PT, PT, UP0, 0x80, 0x0 ;  /* 0x000000000000781c */ /* 0x000fe40003f0f008 */
[----:B------:R-:W-:Y:S02]  /*9330*/  F2FP.PACK_AB R108, R138, R143 ;  /* 0x0000008f8a6c723e */ /* 0x000fe400000000ff */
[----:B------:R-:W-:Y:S02]  /*9340*/  F2FP.PACK_AB R109, R120, R109 ;  /* 0x0000006d786d723e */ /* 0x000fe400000000ff */
[----:B------:R-:W-:Y:S02]  /*9350*/  F2FP.PACK_AB R110, R144, R37 ;  /* 0x00000025906e723e */ /* 0x000fe400000000ff */
[----:B------:R-:W-:Y:S02]  /*9360*/  F2FP.PACK_AB R30, R40, R39 ;  /* 0x00000027281e723e */ /* 0x000fe400000000ff */
[----:B------:R-:W-:Y:S01]  /*9370*/  F2FP.PACK_AB R31, R20, R11 ;  /* 0x0000000b141f723e */ /* 0x000fe200000000ff */
[----:B------:R-:W-:-:S02]  /*9380*/  IMAD.MOV.U32 R11, RZ, RZ, 0x80 ;  /* 0x00000080ff0b7424 */ /* 0x000fc400078e00ff */
[C---:B------:R-:W-:Y:S01]  /*9390*/  HMMA.16816.F32 R144, R108.reuse, R154, R56 ;  /* 0x0000009a6c90723c */ /* 0x040fe20000001838 */
[----:B0-----:R-:W-:Y:S02]  /*93a0*/  FADD R9, R32, R9 ;  /* 0x0000000920097221 */ /* 0x001fe40000000000 */
[----:B-1----:R-:W-:Y:S02]  /*93b0*/  FADD R10, R33, R10 ;  /* 0x0000000a210a7221 */ /* 0x002fe40000000000 */
[----:B--2---:R-:W-:Y:S02]  /*93c0*/  FADD R13, R34, R13 ;  /* 0x0000000d220d7221 */ /* 0x004fe40000000000 */
[----:B---3--:R-:W-:Y:S01]  /*93d0*/  FADD R12, R35, R12 ;  /* 0x0000000c230c7221 */ /* 0x008fe20000000000 */
[----:B------:R-:W-:Y:S01]  /*93e0*/  HMMA.16816.F32 R160, R108, R166, R80 ;  /* 0x000000a66ca0723c */ /* 0x000fe20000001850 */
[C---:B------:R-:W-:Y:S01]  /*93f0*/  IMAD R2, R11.reuse, c[0x0][0x1b4], R2 ;  /* 0x00006d000b027a24 */ /* 0x040fe200078e0202 */
[----:B------:R-:W-:Y:S01]  /*9400*/  MOV R190, R97 ;  /* 0x0000006100be7202 */ /* 0x000fe20000000f00 */
[----:B------:R-:W-:-:S02]  /*9410*/  IMAD R4, R11, c[0x0][0x1a4], R4 ;  /* 0x000069000b047a24 */ /* 0x000fc400078e0204 */
[----:B------:R-:W-:-:S03]  /*9420*/  FFMA R238, R103, R238, R9 ;  /* 0x000000ee67ee7223 */ /* 0x000fc60000000009 */
[----:B------:R-:W-:Y:S01]  /*9430*/  HMMA.16816.F32 R128, R108, R14, R128 ;  /* 0x0000000e6c80723c */ /* 0x000fe20000001880 */
[----:B------:R-:W-:Y:S02]  /*9440*/  FFMA R237, R102, R237, R10 ;  /* 0x000000ed66ed7223 */ /* 0x000fe4000000000a */
[----:B------:R-:W-:Y:S02]  /*9450*/  FFMA R236, R101, R236, R13 ;  /* 0x000000ec65ec7223 */ /* 0x000fe4000000000d */
[----:B------:R-:W-:-:S03]  /*9460*/  FFMA R235, R100, R235, R12 ;  /* 0x000000eb64eb7223 */ /* 0x000fc6000000000c */
[----:B------:R-:W-:Y:S01]  /*9470*/  HMMA.16816.F32 R132, R108, R18, R132 ;  /* 0x000000126c84723c */ /* 0x000fe20000001884 */
[----:B------:R-:W-:Y:S02]  /*9480*/  IMAD.MOV.U32 R195, RZ, RZ, R41 ;  /* 0x000000ffffc37224 */ /* 0x000fe400078e0029 */
[----:B------:R-:W-:Y:S02]  /*9490*/  IMAD.MOV.U32 R185, RZ, RZ, R98 ;  /* 0x000000ffffb97224 */ /* 0x000fe400078e0062 */
[----:B------:R-:W-:-:S03]  /*94a0*/  IMAD.MOV.U32 R183, RZ, RZ, R99 ;  /* 0x000000ffffb77224 */ /* 0x000fc600078e0063 */
[C---:B------:R-:W-:Y:S08]  /*94b0*/  HMMA.16816.F32 R152, R28.reuse, R154, R64 ;  /* 0x0000009a1c98723c */ /* 0x040ff00000001840 */
[C---:B------:R-:W-:Y:S08]  /*94c0*/  HMMA.16816.F32 R164, R28.reuse, R166, R84 ;  /* 0x000000a61ca4723c */ /* 0x040ff00000001854 */
[C---:B------:R-:W-:Y:S08]  /*94d0*/  HMMA.16816.F32 R156, R28.reuse, R14, R156 ;  /* 0x0000000e1c9c723c */ /* 0x040ff0000000189c */
[----:B------:R-:W-:Y:S01]  /*94e0*/  HMMA.16816.F32 R68, R28, R18, R68 ;  /* 0x000000121c44723c */ /* 0x000fe20000001844 */
[----:B------:R-:W-:Y:S01]  /*94f0*/  @P0 CALL.REL.NOINC `(.L_x_0) ;  /* 0x0000001000000944 */ /* 0x000fe20003c00000 */
[----:B------:R-:W-:Y:S06]  /*9500*/  BRA `(.L_x_1) ;  /* 0xffff8e3000007947 */ /* 0x000fec000383ffff */
.L_x_0:
[----:B------:R-:W-:-:S04]  /*9510*/  NOP ;  /* 0x0000000000007918 */ /* 0x000fc80000000000 */
[----:B------:R-:W0:Y:S01]  /*9520*/  S2R R0, SR_TID.X ;  /* 0x0000000000007919 */ /* 0x000e220000002100 */
[----:B------:R-:W-:Y:S01]  /*9530*/  MOV R18, UR6 ;  /* 0x0000000600127c02 */ /* 0x000fe20008000f00 */
[----:B------:R-:W2:Y:S01]  /*9540*/  S2UR UR5, SR_CTAID.X ;  /* 0x00000000000579c3 */ /* 0x000ea20000002500 */
[----:B------:R-:W-:Y:S01]  /*9550*/  FSETP.GEU.AND P0, PT, R238, 1.175494350822287508e-38, PT ;  /* 0x00800000ee00780b */ /* 0x000fe20003f0e000 */
[----:B-1----:R-:W1:Y:S01]  /*9560*/  S2R R2, SR_TID.X ;  /* 0x0000000000027919 */ /* 0x002e620000002100 */
[----:B------:R-:W-:-:S02]  /*9570*/  FSETP.GEU.AND P2, PT, R237, 1.175494350822287508e-38, PT ;  /* 0x00800000ed00780b */ /* 0x000fc40003f4e000 */
[----:B------:R-:W-:Y:S01]  /*9580*/  FSETP.GEU.AND P3, PT, R236, 1.175494350822287508e-38, PT ;  /* 0x00800000ec00780b */ /* 0x000fe20003f6e000 */
[----:B------:R-:W3:Y:S01]  /*9590*/  S2R R92, SR_TID.X ;  /* 0x00000000005c7919 */ /* 0x000ee20000002100 */
[C---:B------:R-:W-:Y:S02]  /*95a0*/  FSETP.GEU.AND P4, PT, R235.reuse, 1.175494350822287508e-38, PT ;  /* 0x00800000eb00780b */ /* 0x040fe40003f8e000 */
[----:B------:R-:W-:Y:S01]  /*95b0*/  FSETP.GT.AND P1, PT, |R235|, 8.50705917302346158658e+37, PT ;  /* 0x7e800000eb00780b */ /* 0x000fe20003f24200 */
[----:B------:R-:W4:Y:S01]  /*95c0*/  S2R R90, SR_CTAID.Y ;  /* 0x00000000005a7919 */ /* 0x000f220000002600 */
[----:B------:R-:W-:-:S03]  /*95d0*/  MOV R87, c[0x0][0x1c8] ;  /* 0x0000720000577a02 */ /* 0x000fc60000000f00 */
[----:B------:R-:W5:Y:S02]  /*95e0*/  S2R R16, SR_TID.X ;  /* 0x0000000000107919 */ /* 0x000f640000002100 */
[C---:B------:R-:W-:Y:S02]  /*95f0*/  IMAD R65, R87.reuse, 0x16, RZ ;  /* 0x0000001657417824 */ /* 0x040fe400078e02ff */
[----:B------:R-:W5:Y:S01]  /*9600*/  S2R R19, SR_TID.X ;  /* 0x0000000000137919 */ /* 0x000f620000002100 */
[C---:B------:R-:W-:Y:S02]  /*9610*/  IMAD R61, R87.reuse, 0x14, RZ ;  /* 0x00000014573d7824 */ /* 0x040fe400078e02ff */
[----:B------:R-:W-:Y:S01]  /*9620*/  IMAD R73, R87, 0x1a, RZ ;  /* 0x0000001a57497824 */ /* 0x000fe200078e02ff */
[----:B0-----:R-:W-:Y:S01]  /*9630*/  LOP3.LUT R0, R0, 0x1c, RZ, 0xc0, !PT ;  /* 0x0000001c00007812 */ /* 0x001fe200078ec0ff */
[----:B------:R-:W-:Y:S01]  /*9640*/  @P1 FMUL R71, R71, 0.25 ;  /* 0x3e80000047471820 */ /* 0x000fe20000400000 */
[----:B--2---:R-:W-:Y:S01]  /*9650*/  USHF.L.U32 UR4, UR5, 0x7, URZ ;  /* 0x0000000705047899 */ /* 0x004fe2000800063f */
[----:B------:R-:W-:Y:S01]  /*9660*/  @P1 FMUL R70, R70, 0.25 ;  /* 0x3e80000046461820 */ /* 0x000fe20000400000 */
[----:B------:R-:W-:Y:S01]  /*9670*/  BAR.SYNC.DEFER_BLOCKING 0x0 ;  /* 0x0000000000007b1d */ /* 0x000fe20000010000 */
[----:B-1----:R-:W-:-:S02]  /*9680*/  IMAD.SHL.U32 R2, R2, 0x8, RZ ;  /* 0x0000000802027824 */ /* 0x002fc400078e00ff */
[----:B------:R-:W-:Y:S01]  /*9690*/  IMAD R18, R18, 0x2, R0 ;  /* 0x0000000212127824 */ /* 0x000fe200078e0200 */
[----:B---3--:R-:W-:Y:S01]  /*96a0*/  SHF.L.U32 R3, R92, 0x8, RZ ;  /* 0x000000085c037819 */ /* 0x008fe200000006ff */
[----:B------:R-:W-:Y:S01]  /*96b0*/  FMUL R0, R238, 8388608 ;  /* 0x4b000000ee007820 */ /* 0x000fe20000400000 */
[----:B------:R-:W-:Y:S01]  /*96c0*/  LOP3.LUT R12, R2, 0x38, RZ, 0xc0, !PT ;  /* 0x00000038020c7812 */ /* 0x000fe200078ec0ff */
[----:B------:R-:W-:Y:S01]  /*96d0*/  FMUL R2, R237, 8388608 ;  /* 0x4b000000ed027820 */ /* 0x000fe20000400000 */
[----:B------:R-:W-:Y:S01]  /*96e0*/  SHF.R.U32.HI R13, RZ, 0x1, R92 ;  /* 0x00000001ff0d7819 */ /* 0x000fe2000001165c */
[----:B------:R-:W-:Y:S01]  /*96f0*/  IMAD.SHL.U32 R11, R92, 0x4, RZ ;  /* 0x000000045c0b7824 */ /* 0x000fe200078e00ff */
[----:B------:R-:W-:Y:S01]  /*9700*/  FSEL R53, R0, R238, !P0 ;  /* 0x000000ee00357208 */ /* 0x000fe20004000000 */
[----:B----4-:R-:W-:Y:S01]  /*9710*/  IMAD R4, R90, c[0x0][0x1c0], RZ ;  /* 0x000070005a047a24 */ /* 0x010fe200078e02ff */
[----:B------:R-:W-:Y:S01]  /*9720*/  FSEL R55, R2, R237, !P2 ;  /* 0x000000ed02377208 */ /* 0x000fe20005000000 */
[----:B------:R-:W-:Y:S01]  /*9730*/  FMUL R2, R236, 8388608 ;  /* 0x4b000000ec027820 */ /* 0x000fe20000400000 */
[----:B------:R-:W-:Y:S01]  /*9740*/  IADD3 R0, R53, -0x3f3504f3, RZ ;  /* 0xc0cafb0d35007810 */ /* 0x000fe20007ffe0ff */
[----:B------:R-:W-:Y:S01]  /*9750*/  IMAD.U32 R88, RZ, RZ, UR4 ;  /* 0x00000004ff587e24 */ /* 0x000fe2000f8e00ff */
[----:B------:R-:W-:Y:S01]  /*9760*/  LOP3.LUT R10, R3, 0x1800, RZ, 0xc0, !PT ;  /* 0x00001800030a7812 */ /* 0x000fe200078ec0ff */
[----:B------:R-:W-:Y:S01]  /*9770*/  @P1 FMUL R159, R159, 0.25 ;  /* 0x3e8000009f9f1820 */ /* 0x000fe20000400000 */
[----:B------:R-:W-:Y:S01]  /*9780*/  FSEL R54, R2, R236, !P3 ;  /* 0x000000ec02367208 */ /* 0x000fe20005800000 */
[----:B------:R-:W-:Y:S01]  /*9790*/  FMUL R2, R235, 8388608 ;  /* 0x4b000000eb027820 */ /* 0x000fe20000400000 */
[----:B------:R-:W-:Y:S01]  /*97a0*/  LOP3.LUT R5, R0, 0xff800000, RZ, 0xc0, !PT ;  /* 0xff80000000057812 */ /* 0x000fe200078ec0ff */
[----:B------:R-:W-:Y:S01]  /*97b0*/  @P1 FMUL R158, R158, 0.25 ;  /* 0x3e8000009e9e1820 */ /* 0x000fe20000400000 */
[----:B------:R-:W-:Y:S01]  /*97c0*/  IADD3 R0, R55, -0x3f3504f3, RZ ;  /* 0xc0cafb0d37007810 */ /* 0x000fe20007ffe0ff */
[----:B------:R-:W-:Y:S01]  /*97d0*/  @P1 FMUL R167, R167, 0.25 ;  /* 0x3e800000a7a71820 */ /* 0x000fe20000400000 */
[----:B------:R-:W-:Y:S01]  /*97e0*/  FSEL R57, R2, R235, !P4 ;  /* 0x000000eb02397208 */ /* 0x000fe20006000000 */
[----:B------:R-:W-:Y:S01]  /*97f0*/  @P1 FMUL R166, R166, 0.25 ;  /* 0x3e800000a6a61820 */ /* 0x000fe20000400000 */
[----:B------:R-:W-:Y:S01]  /*9800*/  LOP3.LUT R8, R0, 0xff800000, RZ, 0xc0, !PT ;  /* 0xff80000000087812 */ /* 0x000fe200078ec0ff */
[----:B------:R-:W-:Y:S01]  /*9810*/  @P1 FMUL R155, R155, 0.25 ;  /* 0x3e8000009b9b1820 */ /* 0x000fe20000400000 */
[----:B------:R-:W-:Y:S01]  /*9820*/  IADD3 R0, R54, -0x3f3504f3, RZ ;  /* 0xc0cafb0d36007810 */ /* 0x000fe20007ffe0ff */
[----:B------:R-:W-:Y:S01]  /*9830*/  @P1 FMUL R154, R154, 0.25 ;  /* 0x3e8000009a9a1820 */ /* 0x000fe20000400000 */
[----:B------:R-:W-:Y:S01]  /*9840*/  LOP3.LUT R17, R11, 0x1c0, RZ, 0xc0, !PT ;  /* 0x000001c00b117812 */ /* 0x000fe200078ec0ff */
[----:B------:R0:W-:Y:S01]  /*9850*/  I2F R9, R8 ;  /* 0x0000000800097306 */ /* 0x0001e20000201400 */
[----:B------:R-:W-:Y:S01]  /*9860*/  LOP3.LUT R14, R13, 0x4, RZ, 0xc0, !PT ;  /* 0x000000040d0e7812 */ /* 0x000fe200078ec0ff */
[----:B------:R-:W-:Y:S01]  /*9870*/  IMAD R77, R87, 0x1c, RZ ;  /* 0x0000001c574d7824 */ /* 0x000fe200078e02ff */
[----:B------:R-:W-:Y:S01]  /*9880*/  IADD3 R3, R57, -0x3f3504f3, RZ ;  /* 0xc0cafb0d39037810 */ /* 0x000fe20007ffe0ff */
[C---:B------:R-:W-:Y:S01]  /*9890*/  IMAD R81, R87.reuse, 0x1e, RZ ;  /* 0x0000001e57517824 */ /* 0x040fe200078e02ff */
[----:B------:R-:W-:Y:S01]  /*98a0*/  LOP3.LUT R11, R0, 0xff800000, RZ, 0xc0, !PT ;  /* 0xff800000000b7812 */ /* 0x000fe200078ec0ff */
[----:B------:R-:W-:Y:S01]  /*98b0*/  IMAD R89, R87, 0x22, RZ ;  /* 0x0000002257597824 */ /* 0x000fe200078e02ff */
[----:B------:R-:W-:Y:S01]  /*98c0*/  IADD3 R0, R14, R12, R17 ;  /* 0x0000000c0e007210 */ /* 0x000fe20007ffe011 */
[----:B------:R-:W-:Y:S01]  /*98d0*/  IMAD.SHL.U32 R17, R18, 0x4, RZ ;  /* 0x0000000412117824 */ /* 0x000fe200078e00ff */
[----:B------:R-:W-:Y:S01]  /*98e0*/  LOP3.LUT R14, R3, 0xff800000, RZ, 0xc0, !PT ;  /* 0xff800000030e7812 */ /* 0x000fe200078ec0ff */
[C---:B------:R-:W-:Y:S01]  /*98f0*/  IMAD.HI R3, R4.reuse, 0x2, RZ ;  /* 0x0000000204037827 */ /* 0x040fe200078e02ff */
[----:B------:R-:W-:Y:S01]  /*9900*/  SHF.L.U32 R2, R4, 0x1, RZ ;  /* 0x0000000104027819 */ /* 0x000fe200000006ff */
[----:B------:R1:W2:Y:S01]  /*9910*/  I2F R7, R5 ;  /* 0x0000000500077306 */ /* 0x0002a20000201400 */
[----:B------:R-:W-:Y:S01]  /*9920*/  FSEL R4, RZ, -23, P0 ;  /* 0xc1b80000ff047808 */ /* 0x000fe20000000000 */
[----:B0-----:R-:W-:Y:S01]  /*9930*/  IMAD.IADD R8, R55, 0x1, -R8 ;  /* 0x0000000137087824 */ /* 0x001fe200078e0a08 */
[C---:B------:R-:W-:Y:S01]  /*9940*/  FSETP.GEU.AND P0, PT, |R235|.reuse, 1.175494350822287508e-38, PT ;  /* 0x00800000eb00780b */ /* 0x040fe20003f0e200 */
[----:B------:R-:W-:Y:S01]  /*9950*/  @P1 FMUL R235, R235, 0.25 ;  /* 0x3e800000ebeb1820 */ /* 0x000fe20000400000 */
[----:B-----5:R-:W-:Y:S01]  /*9960*/  LOP3.LUT R16, R16, 0x3, RZ, 0xc0, !PT ;  /* 0x0000000310107812 */ /* 0x020fe200078ec0ff */
[----:B------:R-:W-:Y:S01]  /*9970*/  FADD R8, R8, -1 ;  /* 0xbf80000008087421 */ /* 0x000fe20000000000 */
[----:B------:R-:W-:Y:S01]  /*9980*/  LOP3.LUT R88, R88, 0x7f, R92, 0xf8, !PT ;  /* 0x0000007f58587812 */ /* 0x000fe200078ef85c */
[----:B------:R0:W-:Y:S01]  /*9990*/  I2F R13, R11 ;  /* 0x0000000b000d7306 */ /* 0x0001e20000201400 */
[----:B------:R-:W-:Y:S01]  /*99a0*/  FSETP.GT.AND P1, PT, |R238|, 8.50705917302346158658e+37, PT ;  /* 0x7e800000ee00780b */ /* 0x000fe20003f24200 */
[----:B------:R-:W-:Y:S01]  /*99b0*/  IMAD R12, R16, 0x20, R10 ;  /* 0x00000020100c7824 */ /* 0x000fe200078e020a */
[----:B------:R-:W-:Y:S01]  /*99c0*/  SHF.L.U32 R16, R92, 0xa, RZ ;  /* 0x0000000a5c107819 */ /* 0x000fe200000006ff */
[----:B------:R-:W-:Y:S01]  /*99d0*/  IMAD R6, R88, c[0x0][0x1c4], RZ ;  /* 0x0000710058067a24 */ /* 0x000fe200078e02ff */
[----:B------:R-:W-:Y:S01]  /*99e0*/  LOP3.LUT R19, R19, 0x7f, RZ, 0xc0, !PT ;  /* 0x0000007f13137812 */ /* 0x000fe200078ec0ff */
[----:B------:R-:W-:Y:S01]  /*99f0*/  IMAD R91, R87, 0x24, RZ ;  /* 0x00000024575b7824 */ /* 0x000fe200078e02ff */
[----:B------:R-:W-:Y:S01]  /*9a00*/  LOP3.LUT R52, R12, R17, RZ, 0x3c, !PT ;  /* 0x000000110c347212 */ /* 0x000fe200078e3cff */
[----:B------:R-:W-:Y:S01]  /*9a10*/  @!P0 FMUL R235, R235, 16777216 ;  /* 0x4b800000ebeb8820 */ /* 0x000fe20000400000 */
[----:B------:R-:W-:Y:S01]  /*9a20*/  FSEL R12, RZ, -23, P4 ;  /* 0xc1b80000ff0c7808 */ /* 0x000fe20002000000 */
[----:B------:R-:W-:Y:S01]  /*9a30*/  @!P0 FMUL R71, R71, 16777216 ;  /* 0x4b80000047478820 */ /* 0x000fe20000400000 */
[----:B------:R-:W-:Y:S01]  /*9a40*/  FSETP.GEU.AND P4, PT, |R237|, 1.175494350822287508e-38, PT ;  /* 0x00800000ed00780b */ /* 0x000fe20003f8e200 */
[----:B------:R-:W-:Y:S01]  /*9a50*/  @!P0 FMUL R70, R70, 16777216 ;  /* 0x4b80000046468820 */ /* 0x000fe20000400000 */
[----:B------:R-:W-:Y:S01]  /*9a60*/  LOP3.LUT R16, R16, 0x1800, RZ, 0xc0, !PT ;  /* 0x0000180010107812 */ /* 0x000fe200078ec0ff */
[----:B------:R-:W-:Y:S01]  /*9a70*/  @!P0 FMUL R159, R159, 16777216 ;  /* 0x4b8000009f9f8820 */ /* 0x000fe20000400000 */
[----:B-1----:R-:W-:Y:S01]  /*9a80*/  IADD3 R5, R53, -R5, RZ ;  /* 0x8000000535057210 */ /* 0x002fe20007ffe0ff */
[----:B------:R-:W-:Y:S01]  /*9a90*/  @!P0 FMUL R158, R158, 16777216 ;  /* 0x4b8000009e9e8820 */ /* 0x000fe20000400000 */
[----:B0-----:R-:W-:Y:S01]  /*9aa0*/  IADD3 R11, R54, -R11, RZ ;  /* 0x8000000b360b7210 */ /* 0x001fe20007ffe0ff */
[----:B------:R-:W-:-:S02]  /*9ab0*/  @!P0 FMUL R167, R167, 16777216 ;  /* 0x4b800000a7a78820 */ /* 0x000fc40000400000 */
[----:B------:R-:W-:Y:S02]  /*9ac0*/  @!P0 FMUL R166, R166, 16777216 ;  /* 0x4b800000a6a68820 */ /* 0x000fe40000400000 */
[----:B------:R-:W-:Y:S02]  /*9ad0*/  @!P0 FMUL R155, R155, 16777216 ;  /* 0x4b8000009b9b8820 */ /* 0x000fe40000400000 */
[----:B------:R-:W-:Y:S01]  /*9ae0*/  @!P0 FMUL R154, R154, 16777216 ;  /* 0x4b8000009a9a8820 */ /* 0x000fe20000400000 */
[----:B------:R-:W-:Y:S01]  /*9af0*/  FSETP.GT.AND P0, PT, |R237|, 8.50705917302346158658e+37, PT ;  /* 0x7e800000ed00780b */ /* 0x000fe20003f04200 */
[C---:B------:R-:W-:Y:S02]  /*9b00*/  IMAD.SHL.U32 R15, R6.reuse, 0x2, RZ ;  /* 0x00000002060f7824 */ /* 0x040fe400078e00ff */
[----:B------:R-:W-:Y:S01]  /*9b10*/  IMAD.HI R10, R6, 0x2, RZ ;  /* 0x00000002060a7827 */ /* 0x000fe200078e02ff */
[----:B------:R-:W-:Y:S02]  /*9b20*/  FSEL R6, RZ, -23, P2 ;  /* 0xc1b80000ff067808 */ /* 0x000fe40001000000 */
[----:B------:R-:W-:Y:S01]  /*9b30*/  FSETP.GT.AND P2, PT, |R236|, 8.50705917302346158658e+37, PT ;  /* 0x7e800000ec00780b */ /* 0x000fe20003f44200 */
[----:B--2---:R-:W-:Y:S01]  /*9b40*/  FFMA.FTZ R4, R7, 1.1920928955078125e-07, R4 ;  /* 0x3400000007047823 */ /* 0x004fe20000010004 */
[----:B------:R-:W-:Y:S01]  /*9b50*/  IADD3 R2, P5, P6, R15, c[0x0][0x178], R2 ;  /* 0x00005e000f027a10 */ /* 0x000fe20007ebe002 */
[----:B------:R-:W-:Y:S01]  /*9b60*/  FFMA.FTZ R9, R9, 1.1920928955078125e-07, R6 ;  /* 0x3400000009097823 */ /* 0x000fe20000010006 */
[----:B------:R-:W0:Y:S01]  /*9b70*/  I2F R15, R14 ;  /* 0x0000000e000f7306 */ /* 0x000e220000201400 */
[----:B------:R-:W-:Y:S01]  /*9b80*/  @P1 FMUL R133, R133, 0.25 ;  /* 0x3e80000085851820 */ /* 0x000fe20000400000 */
[----:B------:R-:W-:Y:S01]  /*9b90*/  IADD3.X R3, R10, c[0x0][0x17c], R3, P5, P6 ;  /* 0x00005f000a037a10 */ /* 0x000fe20002fec403 */
[----:B------:R-:W-:Y:S01]  /*9ba0*/  @P0 FMUL R237, R237, 0.25 ;  /* 0x3e800000eded0820 */ /* 0x000fe20000400000 */
[----:B------:R-:W-:Y:S01]  /*9bb0*/  FSEL R10, RZ, -23, P3 ;  /* 0xc1b80000ff0a7808 */ /* 0x000fe20001800000 */
[----:B------:R-:W-:Y:S01]  /*9bc0*/  @P0 FMUL R135, R135, 0.25 ;  /* 0x3e80000087870820 */ /* 0x000fe20000400000 */
[C---:B------:R-:W-:Y:S01]  /*9bd0*/  FSETP.GEU.AND P3, PT, |R236|.reuse, 1.175494350822287508e-38, PT ;  /* 0x00800000ec00780b */ /* 0x040fe20003f6e200 */
[----:B------:R-:W-:Y:S01]  /*9be0*/  @!P4 FMUL R237, R237, 16777216 ;  /* 0x4b800000ededc820 */ /* 0x000fe20000400000 */
[----:B------:R-:W1:Y:S01]  /*9bf0*/  MUFU.RCP R6, R235 ;  /* 0x000000eb00067308 */ /* 0x000e620000001000 */
[----:B------:R-:W-:Y:S01]  /*9c00*/  @P2 FMUL R236, R236, 0.25 ;  /* 0x3e800000ecec2820 */ /* 0x000fe20000400000 */
[----:B------:R-:W-:Y:S01]  /*9c10*/  ISETP.GE.U32.AND P5, PT, R54, 0x7f800000, PT ;  /* 0x7f8000003600780c */ /* 0x000fe20003fa6070 */
[----:B------:R-:W-:-:S02]  /*9c20*/  @P2 FMUL R69, R69, 0.25 ;  /* 0x3e80000045452820 */ /* 0x000fc40000400000 */
[----:B------:R-:W-:Y:S02]  /*9c30*/  @P2 FMUL R68, R68, 0.25 ;  /* 0x3e80000044442820 */ /* 0x000fe40000400000 */
[----:B------:R-:W-:Y:S01]  /*9c40*/  @P2 FMUL R157, R157, 0.25 ;  /* 0x3e8000009d9d2820 */ /* 0x000fe20000400000 */
[----:B------:R-:W2:Y:S01]  /*9c50*/  MUFU.RCP R29, R237 ;  /* 0x000000ed001d7308 */ /* 0x000ea20000001000 */
[----:B------:R-:W-:Y:S02]  /*9c60*/  @P2 FMUL R156, R156, 0.25 ;  /* 0x3e8000009c9c2820 */ /* 0x000fe40000400000 */
[----:B------:R-:W-:Y:S02]  /*9c70*/  @P2 FMUL R165, R165, 0.25 ;  /* 0x3e800000a5a52820 */ /* 0x000fe40000400000 */
[----:B------:R-:W-:Y:S02]  /*9c80*/  @P2 FMUL R164, R164, 0.25 ;  /* 0x3e800000a4a42820 */ /* 0x000fe40000400000 */
[----:B------:R-:W-:-:S02]  /*9c90*/  @P2 FMUL R153, R153, 0.25 ;  /* 0x3e80000099992820 */ /* 0x000fc40000400000 */
[----:B------:R-:W-:Y:S01]  /*9ca0*/  @P2 FMUL R152, R152, 0.25 ;  /* 0x3e80000098982820 */ /* 0x000fe20000400000 */
[----:B------:R-:W-:Y:S01]  /*9cb0*/  FSETP.GEU.AND P2, PT, |R238|, 1.175494350822287508e-38, PT ;  /* 0x00800000ee00780b */ /* 0x000fe20003f4e200 */
[----:B------:R-:W-:Y:S02]  /*9cc0*/  @P0 FMUL R134, R134, 0.25 ;  /* 0x3e80000086860820 */ /* 0x000fe40000400000 */
[----:B------:R-:W-:Y:S02]  /*9cd0*/  @P0 FMUL R131, R131, 0.25 ;  /* 0x3e80000083830820 */ /* 0x000fe40000400000 */
[----:B------:R-:W-:Y:S02]  /*9ce0*/  @P0 FMUL R130, R130, 0.25 ;  /* 0x3e80000082820820 */ /* 0x000fe40000400000 */
[----:B------:R-:W-:Y:S02]  /*9cf0*/  @P0 FMUL R163, R163, 0.25 ;  /* 0x3e800000a3a30820 */ /* 0x000fe40000400000 */
[----:B------:R-:W-:-:S02]  /*9d00*/  @P0 FMUL R162, R162, 0.25 ;  /* 0x3e800000a2a20820 */ /* 0x000fc40000400000 */
[----:B------:R-:W-:Y:S02]  /*9d10*/  @P0 FMUL R147, R147, 0.25 ;  /* 0x3e80000093930820 */ /* 0x000fe40000400000 */
[----:B------:R-:W-:Y:S01]  /*9d20*/  @P0 FMUL R146, R146, 0.25 ;  /* 0x3e80000092920820 */ /* 0x000fe20000400000 */
[----:B------:R-:W-:Y:S01]  /*9d30*/  ISETP.GE.U32.AND P0, PT, R53, 0x7f800000, PT ;  /* 0x7f8000003500780c */ /* 0x000fe20003f06070 */
[----:B------:R-:W-:Y:S02]  /*9d40*/  @P1 FMUL R238, R238, 0.25 ;  /* 0x3e800000eeee1820 */ /* 0x000fe40000400000 */
[----:B------:R-:W-:Y:S02]  /*9d50*/  @!P3 FMUL R236, R236, 16777216 ;  /* 0x4b800000ececb820 */ /* 0x000fe40000400000 */
[----:B0-----:R-:W-:Y:S02]  /*9d60*/  FFMA.FTZ R15, R15, 1.1920928955078125e-07, R12 ;  /* 0x340000000f0f7823 */ /* 0x001fe4000001000c */
[----:B------:R-:W-:-:S02]  /*9d70*/  @!P4 FMUL R135, R135, 16777216 ;  /* 0x4b8000008787c820 */ /* 0x000fc40000400000 */
[----:B------:R-:W-:Y:S02]  /*9d80*/  @!P4 FMUL R134, R134, 16777216 ;  /* 0x4b8000008686c820 */ /* 0x000fe40000400000 */
[----:B------:R-:W-:Y:S02]  /*9d90*/  @!P4 FMUL R131, R131, 16777216 ;  /* 0x4b8000008383c820 */ /* 0x000fe40000400000 */
[----:B------:R-:W-:Y:S02]  /*9da0*/  @!P4 FMUL R130, R130, 16777216 ;  /* 0x4b8000008282c820 */ /* 0x000fe40000400000 */
[----:B------:R-:W-:Y:S02]  /*9db0*/  @!P4 FMUL R163, R163, 16777216 ;  /* 0x4b800000a3a3c820 */ /* 0x000fe40000400000 */
[----:B------:R-:W-:Y:S02]  /*9dc0*/  @!P4 FMUL R162, R162, 16777216 ;  /* 0x4b800000a2a2c820 */ /* 0x000fe40000400000 */
[----:B------:R-:W-:-:S02]  /*9dd0*/  @!P4 FMUL R147, R147, 16777216 ;  /* 0x4b8000009393c820 */ /* 0x000fc40000400000 */
[----:B------:R-:W-:Y:S01]  /*9de0*/  @!P4 FMUL R146, R146, 16777216 ;  /* 0x4b8000009292c820 */ /* 0x000fe20000400000 */
[----:B------:R-:W-:Y:S01]  /*9df0*/  ISETP.GE.U32.AND P4, PT, R57, 0x7f800000, PT ;  /* 0x7f8000003900780c */ /* 0x000fe20003f86070 */
[C---:B-1----:R-:W-:Y:S02]  /*9e00*/  FMUL R7, R6.reuse, R71 ;  /* 0x0000004706077220 */ /* 0x042fe40000400000 */
[C---:B------:R-:W-:Y:S02]  /*9e10*/  FMUL R12, R6.reuse, R70 ;  /* 0x00000046060c7220 */ /* 0x040fe40000400000 */
[C---:B------:R-:W-:Y:S02]  /*9e20*/  FMUL R17, R6.reuse, R159 ;  /* 0x0000009f06117220 */ /* 0x040fe40000400000 */
[C---:B------:R-:W-:Y:S02]  /*9e30*/  FMUL R20, R6.reuse, R158 ;  /* 0x0000009e06147220 */ /* 0x040fe40000400000 */
[----:B------:R-:W-:-:S02]  /*9e40*/  FMUL R21, R6, R167 ;  /* 0x000000a706157220 */ /* 0x000fc40000400000 */
[C---:B------:R-:W-:Y:S02]  /*9e50*/  FMUL R24, R6.reuse, R166 ;  /* 0x000000a606187220 */ /* 0x040fe40000400000 */
[C---:B------:R-:W-:Y:S02]  /*9e60*/  FMUL R25, R6.reuse, R155 ;  /* 0x0000009b06197220 */ /* 0x040fe40000400000 */
[----:B------:R-:W-:Y:S02]  /*9e70*/  FMUL R28, R6, R154 ;  /* 0x0000009a061c7220 */ /* 0x000fe40000400000 */
[----:B------:R-:W-:Y:S01]  /*9e80*/  @!P2 FMUL R238, R238, 16777216 ;  /* 0x4b800000eeeea820 */ /* 0x000fe20000400000 */
[----:B------:R-:W0:Y:S01]  /*9e90*/  MUFU.RCP R6, R236 ;  /* 0x000000ec00067308 */ /* 0x000e220000001000 */
[----:B--2---:R-:W-:Y:S01]  /*9ea0*/  FMUL R30, R29, R135 ;  /* 0x000000871d1e7220 */ /* 0x004fe20000400000 */
[----:B------:R-:W-:Y:S01]  /*9eb0*/  F2FP.PACK_AB R28, R25, R28 ;  /* 0x0000001c191c723e */ /* 0x000fe200000000ff */
[----:B------:R-:W-:-:S02]  /*9ec0*/  FMUL R31, R29, R134 ;  /* 0x000000861d1f7220 */ /* 0x000fc40000400000 */
[C---:B------:R-:W-:Y:S02]  /*9ed0*/  FMUL R34, R29.reuse, R131 ;  /* 0x000000831d227220 */ /* 0x040fe40000400000 */
[C---:B------:R-:W-:Y:S01]  /*9ee0*/  FMUL R35, R29.reuse, R130 ;  /* 0x000000821d237220 */ /* 0x040fe20000400000 */
[----:B------:R-:W-:Y:S01]  /*9ef0*/  F2FP.PACK_AB R51, R30, R31 ;  /* 0x0000001f1e33723e */ /* 0x000fe200000000ff */
[----:B------:R-:W-:Y:S01]  /*9f00*/  FMUL R37, R29, R163 ;  /* 0x000000a31d257220 */ /* 0x000fe20000400000 */
[----:B------:R-:W-:Y:S01]  /*9f10*/  F2FP.PACK_AB R31, R7, R12 ;  /* 0x0000000c071f723e */ /* 0x000fe200000000ff */
[C---:B------:R-:W-:Y:S01]  /*9f20*/  FMUL R38, R29.reuse, R162 ;  /* 0x000000a21d267220 */ /* 0x040fe20000400000 */
[----:B------:R-:W-:Y:S01]  /*9f30*/  F2FP.PACK_AB R50, R34, R35 ;  /* 0x000000232232723e */ /* 0x000fe200000000ff */
[----:B------:R-:W-:Y:S01]  /*9f40*/  FMUL R42, R29, R147 ;  /* 0x000000931d2a7220 */ /* 0x000fe20000400000 */
[----:B------:R-:W-:Y:S01]  /*9f50*/  F2FP.PACK_AB R30, R17, R20 ;  /* 0x00000014111e723e */ /* 0x000fe200000000ff */
[----:B------:R-:W-:Y:S01]  /*9f60*/  FMUL R43, R29, R146 ;  /* 0x000000921d2b7220 */ /* 0x000fe20000400000 */
[----:B------:R-:W-:Y:S01]  /*9f70*/  F2FP.PACK_AB R49, R37, R38 ;  /* 0x000000262531723e */ /* 0x000fe200000000ff */
[----:B------:R-:W1:Y:S01]  /*9f80*/  MUFU.RCP R29, R238 ;  /* 0x000000ee001d7308 */ /* 0x000e620000001000 */
[----:B------:R-:W-:Y:S01]  /*9f90*/  @P1 FMUL R132, R132, 0.25 ;  /* 0x3e80000084841820 */ /* 0x000fe20000400000 */
[----:B------:R-:W-:Y:S01]  /*9fa0*/  SHF.L.U32 R17, R87, 0x3, RZ ;  /* 0x0000000357117819 */ /* 0x000fe200000006ff */
[----:B------:R-:W-:Y:S01]  /*9fb0*/  @!P3 FMUL R69, R69, 16777216 ;  /* 0x4b8000004545b820 */ /* 0x000fe20000400000 */
[----:B------:R-:W-:Y:S01]  /*9fc0*/  F2FP.PACK_AB R48, R42, R43 ;  /* 0x0000002b2a30723e */ /* 0x000fe200000000ff */
[----:B------:R-:W-:-:S02]  /*9fd0*/  @!P3 FMUL R68, R68, 16777216 ;  /* 0x4b8000004444b820 */ /* 0x000fc40000400000 */
[----:B------:R-:W-:Y:S02]  /*9fe0*/  FFMA.FTZ R10, R13, 1.1920928955078125e-07, R10 ;  /* 0x340000000d0a7823 */ /* 0x000fe4000001000a */
[----:B------:R-:W-:Y:S01]  /*9ff0*/  @!P3 FMUL R157, R157, 16777216 ;  /* 0x4b8000009d9db820 */ /* 0x000fe20000400000 */
[----:B------:R-:W-:Y:S01]  /*a000*/  STS.128 [R52+0x80], R48 ;  /* 0x0000803034007388 */ /* 0x000fe20000000c00 */
[----:B------:R-:W-:Y:S02]  /*a010*/  @!P3 FMUL R156, R156, 16777216 ;  /* 0x4b8000009c9cb820 */ /* 0x000fe40000400000 */
[----:B------:R-:W-:Y:S02]  /*a020*/  @!P3 FMUL R165, R165, 16777216 ;  /* 0x4b800000a5a5b820 */ /* 0x000fe40000400000 */
[----:B------:R-:W-:Y:S02]  /*a030*/  @!P3 FMUL R164, R164, 16777216 ;  /* 0x4b800000a4a4b820 */ /* 0x000fe40000400000 */
[----:B------:R-:W-:-:S02]  /*a040*/  @!P3 FMUL R153, R153, 16777216 ;  /* 0x4b8000009999b820 */ /* 0x000fc40000400000 */
[----:B------:R-:W-:Y:S02]  /*a050*/  @!P2 FMUL R133, R133, 16777216 ;  /* 0x4b8000008585a820 */ /* 0x000fe40000400000 */
[----:B------:R-:W-:Y:S02]  /*a060*/  @!P2 FMUL R132, R132, 16777216 ;  /* 0x4b8000008484a820 */ /* 0x000fe40000400000 */
[----:B------:R-:W-:Y:S01]  /*a070*/  @!P3 FMUL R152, R152, 16777216 ;  /* 0x4b8000009898b820 */ /* 0x000fe20000400000 */
[----:B------:R-:W-:Y:S01]  /*a080*/  FSETP.NEU.AND P3, PT, R53, RZ, PT ;  /* 0x000000ff3500720b */ /* 0x000fe20003f6d000 */
[C---:B0-----:R-:W-:Y:S02]  /*a090*/  FMUL R13, R6.reuse, R69 ;  /* 0x00000045060d7220 */ /* 0x041fe40000400000 */
[----:B------:R-:W-:Y:S02]  /*a0a0*/  FMUL R18, R6, R68 ;  /* 0x0000004406127220 */ /* 0x000fe40000400000 */
[----:B------:R-:W-:-:S02]  /*a0b0*/  IMAD R16, R19, 0x10, R16 ;  /* 0x0000001013107824 */ /* 0x000fc400078e0210 */
[C---:B------:R-:W-:Y:S01]  /*a0c0*/  FMUL R19, R6.reuse, R157 ;  /* 0x0000009d06137220 */ /* 0x040fe20000400000 */
[----:B------:R-:W-:Y:S01]  /*a0d0*/  F2FP.PACK_AB R35, R13, R18 ;  /* 0x000000120d23723e */ /* 0x000fe200000000ff */
[C---:B------:R-:W-:Y:S02]  /*a0e0*/  FMUL R22, R6.reuse, R156 ;  /* 0x0000009c06167220 */ /* 0x040fe40000400000 */
[C---:B------:R-:W-:Y:S02]  /*a0f0*/  FMUL R23, R6.reuse, R165 ;  /* 0x000000a506177220 */ /* 0x040fe40000400000 */
[C---:B------:R-:W-:Y:S01]  /*a100*/  FMUL R26, R6.reuse, R164 ;  /* 0x000000a4061a7220 */ /* 0x040fe20000400000 */
[----:B------:R-:W-:Y:S01]  /*a110*/  F2FP.PACK_AB R34, R19, R22 ;  /* 0x000000161322723e */ /* 0x000fe200000000ff */
[----:B------:R-:W-:Y:S02]  /*a120*/  FMUL R27, R6, R153 ;  /* 0x00000099061b7220 */ /* 0x000fe40000400000 */
[----:B-1----:R-:W-:-:S02]  /*a130*/  FMUL R32, R29, R133 ;  /* 0x000000851d207220 */ /* 0x002fc40000400000 */
[----:B------:R-:W-:Y:S02]  /*a140*/  FMUL R33, R29, R132 ;  /* 0x000000841d217220 */ /* 0x000fe40000400000 */
[----:B------:R-:W-:Y:S02]  /*a150*/  FMUL R6, R6, R152 ;  /* 0x0000009806067220 */ /* 0x000fe40000400000 */
[----:B------:R-:W-:Y:S01]  /*a160*/  IMAD.MOV.U32 R13, RZ, RZ, 0x3dc6b27f ;  /* 0x3dc6b27fff0d7424 */ /* 0x000fe200078e00ff */
[----:B------:R-:W-:Y:S01]  /*a170*/  F2FP.PACK_AB R47, R32, R33 ;  /* 0x00000021202f723e */ /* 0x000fe200000000ff */
[----:B------:R-:W-:Y:S01]  /*a180*/  FADD R5, R5, -1 ;  /* 0xbf80000005057421 */ /* 0x000fe20000000000 */
[----:B------:R-:W-:Y:S01]  /*a190*/  F2FP.PACK_AB R32, R27, R6 ;  /* 0x000000061b20723e */ /* 0x000fe200000000ff */
[----:B------:R-:W-:Y:S01]  /*a1a0*/  FADD R11, R11, -1 ;  /* 0xbf8000000b0b7421 */ /* 0x000fe20000000000 */
[----:B------:R-:W-:Y:S01]  /*a1b0*/  F2FP.PACK_AB R33, R23, R26 ;  /* 0x0000001a1721723e */ /* 0x000fe200000000ff */
[----:B------:R-:W-:-:S02]  /*a1c0*/  FFMA.FTZ R6, R5, R13, -0.16845393180847167969 ;  /* 0xbe2c7f3005067423 */ /* 0x000fc4000001000d */
[----:B------:R-:W-:Y:S02]  /*a1d0*/  IMAD.IADD R14, R57, 0x1, -R14 ;  /* 0x00000001390e7824 */ /* 0x000fe400078e0a0e */
[----:B------:R-:W-:Y:S01]  /*a1e0*/  FFMA.FTZ R6, R5, R6, 0.1716887056827545166 ;  /* 0x3e2fcf2a05067423 */ /* 0x000fe20000010006 */
[----:B------:R-:W-:Y:S01]  /*a1f0*/  STS.128 [R52+0x400], R32 ;  /* 0x0004002034007388 */ /* 0x000fe20000000c00 */
[-C--:B------:R-:W-:Y:S02]  /*a200*/  FFMA.FTZ R12, R11, R13.reuse, -0.16845393180847167969 ;  /* 0xbe2c7f300b0c7423 */ /* 0x080fe4000001000d */
[----:B------:R-:W-:Y:S02]  /*a210*/  FADD R14, R14, -1 ;  /* 0xbf8000000e0e7421 */ /* 0x000fe40000000000 */
[----:B------:R-:W-:Y:S02]  /*a220*/  FFMA.FTZ R6, R5, R6, -0.17900948226451873779 ;  /* 0xbe374e4305067423 */ /* 0x000fe40000010006 */
[----:B------:R-:W-:-:S02]  /*a230*/  FFMA.FTZ R7, R8, R13, -0.16845393180847167969 ;  /* 0xbe2c7f3008077423 */ /* 0x000fc4000001000d */
[----:B------:R-:W-:Y:S02]  /*a240*/  FFMA.FTZ R12, R11, R12, 0.1716887056827545166 ;  /* 0x3e2fcf2a0b0c7423 */ /* 0x000fe4000001000c */
[C---:B------:R-:W-:Y:S02]  /*a250*/  FFMA.FTZ R13, R14.reuse, R13, -0.16845393180847167969 ;  /* 0xbe2c7f300e0d7423 */ /* 0x040fe4000001000d */
[----:B------:R-:W-:Y:S02]  /*a260*/  FFMA.FTZ R6, R5, R6, 0.20512372255325317383 ;  /* 0x3e520bf405067423 */ /* 0x000fe40000010006 */
[----:B------:R-:W-:Y:S02]  /*a270*/  FFMA.FTZ R12, R11, R12, -0.17900948226451873779 ;  /* 0xbe374e430b0c7423 */ /* 0x000fe4000001000c */
[----:B------:R-:W-:Y:S02]  /*a280*/  FFMA.FTZ R13, R14, R13, 0.1716887056827545166 ;  /* 0x3e2fcf2a0e0d7423 */ /* 0x000fe4000001000d */
[----:B------:R-:W-:-:S02]  /*a290*/  FFMA.FTZ R6, R5, R6, -0.24046532809734344482 ;  /* 0xbe763c8b05067423 */ /* 0x000fc40000010006 */
[----:B------:R-:W-:Y:S02]  /*a2a0*/  FFMA.FTZ R12, R11, R12, 0.20512372255325317383 ;  /* 0x3e520bf40b0c7423 */ /* 0x000fe4000001000c */
[----:B------:R-:W-:Y:S02]  /*a2b0*/  FFMA.FTZ R13, R14, R13, -0.17900948226451873779 ;  /* 0xbe374e430e0d7423 */ /* 0x000fe4000001000d */
[----:B------:R-:W-:Y:S02]  /*a2c0*/  FFMA.FTZ R7, R8, R7, 0.1716887056827545166 ;  /* 0x3e2fcf2a08077423 */ /* 0x000fe40000010007 */
[----:B------:R-:W-:Y:S02]  /*a2d0*/  FFMA.FTZ R6, R5, R6, 0.28857114911079406738 ;  /* 0x3e93bf9905067423 */ /* 0x000fe40000010006 */
[----:B------:R-:W-:Y:S02]  /*a2e0*/  FFMA.FTZ R12, R11, R12, -0.24046532809734344482 ;  /* 0xbe763c8b0b0c7423 */ /* 0x000fe4000001000c */
[----:B------:R-:W-:-:S02]  /*a2f0*/  FFMA.FTZ R13, R14, R13, 0.20512372255325317383 ;  /* 0x3e520bf40e0d7423 */ /* 0x000fc4000001000d */
[----:B------:R-:W-:Y:S02]  /*a300*/  FFMA.FTZ R7, R8, R7, -0.17900948226451873779 ;  /* 0xbe374e4308077423 */ /* 0x000fe40000010007 */
[----:B------:R-:W-:Y:S02]  /*a310*/  @P1 FMUL R129, R129, 0.25 ;  /* 0x3e80000081811820 */ /* 0x000fe40000400000 */
[----:B------:R-:W-:Y:S02]  /*a320*/  @P1 FMUL R161, R161, 0.25 ;  /* 0x3e800000a1a11820 */ /* 0x000fe40000400000 */
[----:B------:R-:W-:Y:S02]  /*a330*/  @P1 FMUL R160, R160, 0.25 ;  /* 0x3e800000a0a01820 */ /* 0x000fe40000400000 */
[----:B------:R-:W-:Y:S02]  /*a340*/  @P1 FMUL R145, R145, 0.25 ;  /* 0x3e80000091911820 */ /* 0x000fe40000400000 */
[----:B------:R-:W-:-:S02]  /*a350*/  @P1 FMUL R144, R144, 0.25 ;  /* 0x3e80000090901820 */ /* 0x000fc40000400000 */
[----:B------:R-:W-:Y:S01]  /*a360*/  @P1 FMUL R128, R128, 0.25 ;  /* 0x3e80000080801820 */ /* 0x000fe20000400000 */
[----:B------:R-:W-:Y:S01]  /*a370*/  ISETP.GE.U32.AND P1, PT, R55, 0x7f800000, PT ;  /* 0x7f8000003700780c */ /* 0x000fe20003f26070 */
[----:B------:R-:W-:Y:S02]  /*a380*/  FFMA.FTZ R6, R5, R6, -0.36067417263984680176 ;  /* 0xbeb8aa4905067423 */ /* 0x000fe40000010006 */
[----:B------:R-:W-:Y:S02]  /*a390*/  FFMA.FTZ R12, R11, R12, 0.28857114911079406738 ;  /* 0x3e93bf990b0c7423 */ /* 0x000fe4000001000c */
[----:B------:R-:W-:Y:S02]  /*a3a0*/  FFMA.FTZ R13, R14, R13, -0.24046532809734344482 ;  /* 0xbe763c8b0e0d7423 */ /* 0x000fe4000001000d */
[----:B------:R-:W-:Y:S02]  /*a3b0*/  FFMA.FTZ R7, R8, R7, 0.20512372255325317383 ;  /* 0x3e520bf408077423 */ /* 0x000fe40000010007 */
[----:B------:R-:W-:-:S02]  /*a3c0*/  @!P2 FMUL R129, R129, 16777216 ;  /* 0x4b8000008181a820 */ /* 0x000fc40000400000 */
[----:B------:R-:W-:Y:S02]  /*a3d0*/  @!P2 FMUL R161, R161, 16777216 ;  /* 0x4b800000a1a1a820 */ /* 0x000fe40000400000 */
[----:B------:R-:W-:Y:S02]  /*a3e0*/  @!P2 FMUL R160, R160, 16777216 ;  /* 0x4b800000a0a0a820 */ /* 0x000fe40000400000 */
[----:B------:R-:W-:Y:S02]  /*a3f0*/  @!P2 FMUL R145, R145, 16777216 ;  /* 0x4b8000009191a820 */ /* 0x000fe40000400000 */
[----:B------:R-:W-:Y:S02]  /*a400*/  @!P2 FMUL R144, R144, 16777216 ;  /* 0x4b8000009090a820 */ /* 0x000fe40000400000 */
[----:B------:R-:W-:Y:S01]  /*a410*/  @!P2 FMUL R128, R128, 16777216 ;  /* 0x4b8000008080a820 */ /* 0x000fe20000400000 */
[----:B------:R-:W-:Y:S01]  /*a420*/  FSETP.NEU.AND P2, PT, R55, RZ, PT ;  /* 0x000000ff3700720b */ /* 0x000fe20003f4d000 */
[----:B------:R-:W-:-:S02]  /*a430*/  FFMA.FTZ R6, R5, R6, 0.48089820146560668945 ;  /* 0x3ef6384a05067423 */ /* 0x000fc40000010006 */
[----:B------:R-:W-:Y:S02]  /*a440*/  FFMA.FTZ R12, R11, R12, -0.36067417263984680176 ;  /* 0xbeb8aa490b0c7423 */ /* 0x000fe4000001000c */
[----:B------:R-:W-:Y:S02]  /*a450*/  FFMA.FTZ R13, R14, R13, 0.28857114911079406738 ;  /* 0x3e93bf990e0d7423 */ /* 0x000fe4000001000d */
[----:B------:R-:W-:Y:S02]  /*a460*/  FFMA.FTZ R7, R8, R7, -0.24046532809734344482 ;  /* 0xbe763c8b08077423 */ /* 0x000fe40000010007 */
[C---:B------:R-:W-:Y:S02]  /*a470*/  FMUL R44, R29.reuse, R145 ;  /* 0x000000911d2c7220 */ /* 0x040fe40000400000 */
[C---:B------:R-:W-:Y:S02]  /*a480*/  FMUL R45, R29.reuse, R144 ;  /* 0x000000901d2d7220 */ /* 0x040fe40000400000 */
[----:B------:R-:W-:-:S02]  /*a490*/  FMUL R39, R29, R161 ;  /* 0x000000a11d277220 */ /* 0x000fc40000400000 */
[C---:B------:R-:W-:Y:S01]  /*a4a0*/  FMUL R40, R29.reuse, R160 ;  /* 0x000000a01d287220 */ /* 0x040fe20000400000 */
[----:B------:R-:W-:Y:S01]  /*a4b0*/  F2FP.PACK_AB R44, R44, R45 ;  /* 0x0000002d2c2c723e */ /* 0x000fe200000000ff */
[C---:B------:R-:W-:Y:S02]  /*a4c0*/  FMUL R36, R29.reuse, R129 ;  /* 0x000000811d247220 */ /* 0x040fe40000400000 */
[----:B------:R-:W-:Y:S01]  /*a4d0*/  FMUL R29, R29, R128 ;  /* 0x000000801d1d7220 */ /* 0x000fe20000400000 */
[----:B------:R-:W-:Y:S01]  /*a4e0*/  F2FP.PACK_AB R45, R39, R40 ;  /* 0x00000028272d723e */ /* 0x000fe200000000ff */
[----:B------:R-:W-:Y:S02]  /*a4f0*/  FFMA.FTZ R6, R5, R6, -0.72134751081466674805 ;  /* 0xbf38aa3b05067423 */ /* 0x000fe40000010006 */
[----:B------:R-:W-:Y:S01]  /*a500*/  FFMA.FTZ R12, R11, R12, 0.48089820146560668945 ;  /* 0x3ef6384a0b0c7423 */ /* 0x000fe2000001000c */
[----:B------:R-:W-:Y:S01]  /*a510*/  F2FP.PACK_AB R46, R36, R29 ;  /* 0x0000001d242e723e */ /* 0x000fe200000000ff */
[----:B------:R-:W-:Y:S01]  /*a520*/  FFMA.FTZ R13, R14, R13, -0.36067417263984680176 ;  /* 0xbeb8aa490e0d7423 */ /* 0x000fe2000001000d */
[----:B------:R-:W-:Y:S01]  /*a530*/  F2FP.PACK_AB R29, R21, R24 ;  /* 0x00000018151d723e */ /* 0x000fe200000000ff */
[----:B------:R-:W-:-:S02]  /*a540*/  FFMA.FTZ R7, R8, R7, 0.28857114911079406738 ;  /* 0x3e93bf9908077423 */ /* 0x000fc40000010007 */
[----:B------:R-:W-:Y:S01]  /*a550*/  FMUL R6, R5, R6 ;  /* 0x0000000605067220 */ /* 0x000fe20000400000 */
[----:B------:R-:W-:Y:S01]  /*a560*/  STS.128 [R52], R44 ;  /* 0x0000002c34007388 */ /* 0x000fe20000000c00 */
[----:B------:R-:W-:Y:S02]  /*a570*/  FFMA.FTZ R12, R11, R12, -0.72134751081466674805 ;  /* 0xbf38aa3b0b0c7423 */ /* 0x000fe4000001000c */
[----:B------:R-:W-:Y:S01]  /*a580*/  FFMA.FTZ R13, R14, R13, 0.48089820146560668945 ;  /* 0x3ef6384a0e0d7423 */ /* 0x000fe2000001000d */
[----:B------:R0:W-:Y:S01]  /*a590*/  STS.128 [R52+0x480], R28 ;  /* 0x0004801c34007388 */ /* 0x0001e20000000c00 */
[----:B------:R-:W-:Y:S02]  /*a5a0*/  FFMA.FTZ R7, R8, R7, -0.36067417263984680176 ;  /* 0xbeb8aa4908077423 */ /* 0x000fe40000010007 */
[----:B------:R-:W-:Y:S02]  /*a5b0*/  FMUL R6, R5, R6 ;  /* 0x0000000605067220 */ /* 0x000fe40000400000 */
[----:B------:R-:W-:-:S02]  /*a5c0*/  FMUL R12, R11, R12 ;  /* 0x0000000c0b0c7220 */ /* 0x000fc40000400000 */
[----:B------:R-:W-:Y:S02]  /*a5d0*/  FFMA.FTZ R13, R14, R13, -0.72134751081466674805 ;  /* 0xbf38aa3b0e0d7423 */ /* 0x000fe4000001000d */
[----:B------:R-:W-:Y:S02]  /*a5e0*/  FFMA.FTZ R7, R8, R7, 0.48089820146560668945 ;  /* 0x3ef6384a08077423 */ /* 0x000fe40000010007 */
[----:B------:R-:W-:Y:S01]  /*a5f0*/  FFMA.FTZ R5, R5, 1.4426950216293334961, R6 ;  /* 0x3fb8aa3b05057823 */ /* 0x000fe20000010006 */
[----:B------:R-:W-:Y:S01]  /*a600*/  @P1 MOV R6, 0x7f800000 ;  /* 0x7f80000000061802 */ /* 0x000fe20000000f00 */
[----:B------:R-:W-:Y:S02]  /*a610*/  FMUL R12, R11, R12 ;  /* 0x0000000c0b0c7220 */ /* 0x000fe40000400000 */
[----:B------:R-:W-:Y:S02]  /*a620*/  FMUL R13, R14, R13 ;  /* 0x0000000d0e0d7220 */ /* 0x000fe40000400000 */
[----:B------:R-:W-:-:S02]  /*a630*/  FFMA.FTZ R7, R8, R7, -0.72134751081466674805 ;  /* 0xbf38aa3b08077423 */ /* 0x000fc40000010007 */
[----:B------:R-:W-:Y:S01]  /*a640*/  FFMA.FTZ R11, R11, 1.4426950216293334961, R12 ;  /* 0x3fb8aa3b0b0b7823 */ /* 0x000fe2000001000c */
[----:B------:R-:W-:Y:S01]  /*a650*/  LOP3.LUT R12, R16, 0x40, RZ, 0x3c, !PT ;  /* 0x00000040100c7812 */ /* 0x000fe200078e3cff */
[----:B------:R-:W-:Y:S02]  /*a660*/  FADD R40, R4, R5 ;  /* 0x0000000504287221 */ /* 0x000fe40000000000 */
[----:B------:R-:W-:Y:S02]  /*a670*/  FMUL R13, R14, R13 ;  /* 0x0000000d0e0d7220 */ /* 0x000fe40000400000 */
[----:B------:R-:W-:Y:S02]  /*a680*/  @P0 IMAD.MOV.U32 R4, RZ, RZ, 0x7f800000 ;  /* 0x7f800000ff040424 */ /* 0x000fe400078e00ff */
[----:B------:R-:W-:Y:S02]  /*a690*/  @P5 IMAD.MOV.U32 R5, RZ, RZ, 0x7f800000 ;  /* 0x7f800000ff055424 */ /* 0x000fe400078e00ff */
[----:B------:R-:W-:-:S02]  /*a6a0*/  FMUL R7, R8, R7 ;  /* 0x0000000708077220 */ /* 0x000fc40000400000 */
[----:B------:R-:W-:Y:S02]  /*a6b0*/  FADD R85, R10, R11 ;  /* 0x0000000b0a557221 */ /* 0x000fe40000000000 */
[----:B------:R-:W-:Y:S02]  /*a6c0*/  FFMA.FTZ R14, R14, 1.4426950216293334961, R13 ;  /* 0x3fb8aa3b0e0e7823 */ /* 0x000fe4000001000d */
[----:B------:R-:W-:Y:S01]  /*a6d0*/  @P0 FFMA.FTZ R40, R53, R4, +INF ;  /* 0x7f80000035280423 */ /* 0x000fe20000010004 */
[----:B------:R-:W-:Y:S01]  /*a6e0*/  FSETP.NEU.AND P0, PT, R57, RZ, PT ;  /* 0x000000ff3900720b */ /* 0x000fe20003f0d000 */
[----:B------:R-:W-:Y:S01]  /*a6f0*/  @P5 FFMA.FTZ R85, R54, R5, +INF ;  /* 0x7f80000036555423 */ /* 0x000fe20000010005 */
[----:B------:R-:W-:Y:S01]  /*a700*/  LEA R22, P5, R87, R2, 0x2 ;  /* 0x0000000257167211 */ /* 0x000fe200078a10ff */
[----:B------:R-:W-:Y:S01]  /*a710*/  FMUL R7, R8, R7 ;  /* 0x0000000708077220 */ /* 0x000fe20000400000 */
[----:B------:R-:W-:Y:S01]  /*a720*/  FSEL R40, R40, -INF , P3 ;  /* 0xff80000028287808 */ /* 0x000fe20001800000 */
[----:B------:R-:W-:-:S02]  /*a730*/  @P4 IMAD.MOV.U32 R4, RZ, RZ, 0x7f800000 ;  /* 0x7f800000ff044424 */ /* 0x000fc400078e00ff */
[C---:B------:R-:W-:Y:S02]  /*a740*/  IMAD.SHL.U32 R5, R87.reuse, 0x2, RZ ;  /* 0x0000000257057824 */ /* 0x040fe400078e00ff */
[C---:B------:R-:W-:Y:S02]  /*a750*/  IMAD R39, R87.reuse, 0xa, RZ ;  /* 0x0000000a57277824 */ /* 0x040fe400078e02ff */
[----:B------:R-:W-:Y:S01]  /*a760*/  IMAD R13, R87, 0x6, RZ ;  /* 0x00000006570d7824 */ /* 0x000fe200078e02ff */
[----:B------:R-:W-:Y:S01]  /*a770*/  LEA.HI.X.SX32 R23, R5, R3, 0x1, P5 ;  /* 0x0000000305177211 */ /* 0x000fe200028f0eff */
[----:B------:R-:W-:Y:S01]  /*a780*/  FADD R86, R15, R14 ;  /* 0x0000000e0f567221 */ /* 0x000fe20000000000 */
[-C--:B0-----:R-:W-:Y:S01]  /*a790*/  IADD3 R28, P5, R39, R2.reuse, RZ ;  /* 0x00000002271c7210 */ /* 0x081fe20007fbe0ff */
[----:B------:R-:W-:Y:S01]  /*a7a0*/  FFMA.FTZ R8, R8, 1.4426950216293334961, R7 ;  /* 0x3fb8aa3b08087823 */ /* 0x000fe20000010007 */
[----:B------:R-:W-:Y:S01]  /*a7b0*/  IADD3 R24, P6, R13, R2, RZ ;  /* 0x000000020d187210 */ /* 0x000fe20007fde0ff */
[----:B------:R-:W-:Y:S01]  /*a7c0*/  @P4 FFMA.FTZ R86, R57, R4, +INF ;  /* 0x7f80000039564423 */ /* 0x000fe20000010004 */
[----:B------:R-:W-:Y:S01]  /*a7d0*/  IADD3 R20, P4, R5, R2, RZ ;  /* 0x0000000205147210 */ /* 0x000fe20007f9e0ff */
[----:B------:R-:W-:-:S02]  /*a7e0*/  IMAD R11, R87, 0x5, RZ ;  /* 0x00000005570b7824 */ /* 0x000fc400078e02ff */
[C---:B------:R-:W-:Y:S01]  /*a7f0*/  IMAD R7, R87.reuse, 0x3, RZ ;  /* 0x0000000357077824 */ /* 0x040fe200078e02ff */
[CC--:B------:R-:W-:Y:S01]  /*a800*/  LEA.HI.X.SX32 R21, R87.reuse, R3.reuse, 0x1, P4 ;  /* 0x0000000357157211 */ /* 0x0c0fe200020f0eff */
[C---:B------:R-:W-:Y:S01]  /*a810*/  IMAD R45, R87.reuse, 0xc, RZ ;  /* 0x0000000c572d7824 */ /* 0x040fe200078e02ff */
[-C--:B------:R-:W-:Y:S01]  /*a820*/  LEA R26, P4, R87, R2.reuse, 0x3 ;  /* 0x00000002571a7211 */ /* 0x080fe200078818ff */
[----:B------:R-:W-:Y:S01]  /*a830*/  FADD R84, R9, R8 ;  /* 0x0000000809547221 */ /* 0x000fe20000000000 */
[-C--:B------:R-:W-:Y:S01]  /*a840*/  LEA.HI.X.SX32 R29, R11, R3.reuse, 0x1, P5 ;  /* 0x000000030b1d7211 */ /* 0x080fe200028f0eff */
[----:B------:R-:W-:Y:S01]  /*a850*/  IMAD.SHL.U32 R9, R87, 0x4, RZ ;  /* 0x0000000457097824 */ /* 0x000fe200078e00ff */
[-C--:B------:R-:W-:Y:S01]  /*a860*/  LEA.HI.X.SX32 R25, R7, R3.reuse, 0x1, P6 ;  /* 0x0000000307197211 */ /* 0x080fe200030f0eff */
[C---:B------:R-:W-:Y:S01]  /*a870*/  IMAD R49, R87.reuse, 0xe, RZ ;  /* 0x0000000e57317824 */ /* 0x040fe200078e02ff */
[CC--:B------:R-:W-:Y:S01]  /*a880*/  LEA R34, P5, R87.reuse, R2.reuse, 0x4 ;  /* 0x0000000257227211 */ /* 0x0c0fe200078a20ff */
[----:B------:R-:W-:Y:S01]  /*a890*/  IMAD R57, R87, 0x12, RZ ;  /* 0x0000001257397824 */ /* 0x000fe200078e02ff */
[----:B------:R-:W-:Y:S01]  /*a8a0*/  IADD3 R30, P6, R45, R2, RZ ;  /* 0x000000022d1e7210 */ /* 0x000fe20007fde0ff */
[----:B------:R-:W-:Y:S01]  /*a8b0*/  @P1 FFMA.FTZ R84, R55, R6, +INF ;  /* 0x7f80000037541423 */ /* 0x000fe20000010006 */
[----:B------:R-:W-:Y:S01]  /*a8c0*/  BAR.SYNC.DEFER_BLOCKING 0x0 ;  /* 0x0000000000007b1d */ /* 0x000fe20000010000 */
[C---:B------:R-:W-:Y:S01]  /*a8d0*/  LOP3.LUT R8, R16.reuse, 0x20, RZ, 0x3c, !PT ;  /* 0x0000002010087812 */ /* 0x040fe200078e3cff */
[----:B------:R-:W-:Y:S01]  /*a8e0*/  IMAD R15, R87, 0x7, RZ ;  /* 0x00000007570f7824 */ /* 0x000fe200078e02ff */
[-C--:B------:R-:W-:Y:S01]  /*a8f0*/  LEA.HI.X.SX32 R27, R9, R3.reuse, 0x1, P4 ;  /* 0x00000003091b7211 */ /* 0x080fe200020f0eff */
[----:B------:R-:W-:Y:S01]  /*a900*/  IMAD R19, R87, 0x9, RZ ;  /* 0x0000000957137824 */ /* 0x000fe200078e02ff */
[-C--:B------:R-:W-:Y:S01]  /*a910*/  IADD3 R32, P4, R49, R2.reuse, RZ ;  /* 0x0000000231207210 */ /* 0x080fe20007f9e0ff */
[----:B------:R-:W-:Y:S01]  /*a920*/  IMAD R43, R87, 0xb, RZ ;  /* 0x0000000b572b7824 */ /* 0x000fe200078e02ff */
[-C--:B------:R-:W-:Y:S01]  /*a930*/  LEA.HI.X.SX32 R35, R17, R3.reuse, 0x1, P5 ;  /* 0x0000000311237211 */ /* 0x080fe200028f0eff */
[----:B------:R-:W-:Y:S01]  /*a940*/  IMAD R69, R87, 0x18, RZ ;  /* 0x0000001857457824 */ /* 0x000fe200078e02ff */
[-C--:B------:R-:W-:Y:S01]  /*a950*/  LEA.HI.X.SX32 R31, R13, R3.reuse, 0x1, P6 ;  /* 0x000000030d1f7211 */ /* 0x080fe200030f0eff */
[C---:B------:R-:W-:Y:S01]  /*a960*/  IMAD R47, R87.reuse, 0xd, RZ ;  /* 0x0000000d572f7824 */ /* 0x040fe200078e02ff */
[----:B------:R-:W-:Y:S01]  /*a970*/  LOP3.LUT R17, R16, 0x60, RZ, 0x3c, !PT ;  /* 0x0000006010117812 */ /* 0x000fe200078e3cff */
[----:B------:R-:W-:Y:S01]  /*a980*/  IMAD R51, R87, 0xf, RZ ;  /* 0x0000000f57337824 */ /* 0x000fe200078e02ff */
[-C--:B------:R-:W-:Y:S01]  /*a990*/  IADD3 R36, P6, R57, R2.reuse, RZ ;  /* 0x0000000239247210 */ /* 0x080fe20007fde0ff */
[----:B------:R-:W-:Y:S01]  /*a9a0*/  IMAD.SHL.U32 R53, R87, 0x10, RZ ;  /* 0x0000001057357824 */ /* 0x000fe200078e00ff */
        /* <DEDUP_REMOVED lines=9> */
[----:B------:R-:W0:Y:S01]  /*aa40*/  LDS.128 R4, [R16] ;  /* 0x0000000010047984 */ /* 0x000e220000000c00 */
[-C--:B------:R-:W-:Y:S01]  /*aa50*/  IADD3 R44, P6, R69, R2.reuse, RZ ;  /* 0x00000002452c7210 */ /* 0x080fe20007fde0ff */
[----:B------:R-:W-:Y:S01]  /*aa60*/  IMAD R101, R87, 0x2a, RZ ;  /* 0x0000002a57657824 */ /* 0x000fe200078e02ff */
[-C--:B------:R-:W-:Y:S01]  /*aa70*/  IADD3 R46, P5, R73, R2.reuse, RZ ;  /* 0x00000002492e7210 */ /* 0x080fe20007fbe0ff */
[----:B------:R-:W1:Y:S01]  /*aa80*/  LDS.128 R8, [R8] ;  /* 0x0000000008087984 */ /* 0x000e620000000c00 */
[-C--:B------:R-:W-:Y:S01]  /*aa90*/  LEA.HI.X.SX32 R39, R39, R3.reuse, 0x1, P4 ;  /* 0x0000000327277211 */ /* 0x080fe200020f0eff */
[----:B------:R-:W-:Y:S01]  /*aaa0*/  IMAD R103, R87, 0x2c, RZ ;  /* 0x0000002c57677824 */ /* 0x000fe200078e02ff */
[-C--:B------:R-:W-:Y:S01]  /*aab0*/  LEA.HI.X.SX32 R45, R45, R3.reuse, 0x1, P6 ;  /* 0x000000032d2d7211 */ /* 0x080fe200030f0eff */
[----:B------:R-:W-:Y:S01]  /*aac0*/  LDS.128 R12, [R12] ;  /* 0x000000000c0c7984 */ /* 0x000fe20000000c00 */
[-C--:B------:R-:W-:Y:S01]  /*aad0*/  LEA.HI.X.SX32 R47, R47, R3.reuse, 0x1, P5 ;  /* 0x000000032f2f7211 */ /* 0x080fe200028f0eff */
[C---:B------:R-:W-:Y:S01]  /*aae0*/  IMAD R63, R87.reuse, 0x15, RZ ;  /* 0x00000015573f7824 */ /* 0x040fe200078e02ff */
[-C--:B------:R-:W-:Y:S01]  /*aaf0*/  LEA R52, P4, R87, R2.reuse, 0x5 ;  /* 0x0000000257347211 */ /* 0x080fe200078828ff */
[----:B------:R-:W2:Y:S01]  /*ab00*/  LDS.128 R16, [R17] ;  /* 0x0000000011107984 */ /* 0x000ea20000000c00 */
[-C--:B------:R-:W-:Y:S01]  /*ab10*/  IADD3 R48, P6, R77, R2.reuse, RZ ;  /* 0x000000024d307210 */ /* 0x080fe20007fde0ff */
[----:B------:R-:W-:Y:S01]  /*ab20*/  IMAD R105, R87, 0x2e, RZ ;  /* 0x0000002e57697824 */ /* 0x000fe200078e02ff */
[-C--:B------:R-:W-:Y:S01]  /*ab30*/  IADD3 R50, P5, R81, R2.reuse, RZ ;  /* 0x0000000251327210 */ /* 0x080fe20007fbe0ff */
[C---:B------:R-:W-:Y:S01]  /*ab40*/  IMAD R107, R87.reuse, 0x30, RZ ;  /* 0x00000030576b7824 */ /* 0x040fe200078e02ff */
[----:B------:R-:W-:Y:S01]  /*ab50*/  FSETP.NEU.AND P1, PT, R54, RZ, PT ;  /* 0x000000ff3600720b */ /* 0x000fe20003f2d000 */
        /* <DEDUP_REMOVED lines=23> */
[----:B------:R-:W-:Y:S01]  /*acd0*/  IADD3 R64, P4, R103, R2, RZ ;  /* 0x0000000267407210 */ /* 0x000fe20007f9e0ff */
[----:B0-----:R1:W-:Y:S01]  /*ace0*/  STG.E.U16 [R2.64], R4 ;  /* 0x0000000402007986 */ /* 0x0013e2000c10150a */
[-C--:B------:R-:W-:Y:S01]  /*acf0*/  LEA.HI.X.SX32 R61, R61, R3.reuse, 0x1, P6 ;  /* 0x000000033d3d7211 */ /* 0x080fe200030f0eff */
[----:B------:R-:W-:Y:S01]  /*ad00*/  IMAD.SHL.U32 R92, R92, 0x2, RZ ;  /* 0x000000025c5c7824 */ /* 0x000fe200078e00ff */
[-C--:B------:R-:W-:Y:S01]  /*ad10*/  LEA.HI.X.SX32 R63, R63, R3.reuse, 0x1, P5 ;  /* 0x000000033f3f7211 */ /* 0x080fe200028f0eff */
[----:B------:R-:W-:Y:S01]  /*ad20*/  FFMA R40, R40, 0.69314718246459960938, R41 ;  /* 0x3f31721828287823 */ /* 0x000fe20000000029 */
[----:B------:R-:W-:-:S02]  /*ad30*/  LEA.HI.X.SX32 R65, R65, R3, 0x1, P4 ;  /* 0x0000000341417211 */ /* 0x000fc400020f0eff */
[-C--:B------:R-:W-:Y:S02]  /*ad40*/  IADD3 R66, P6, R105, R2.reuse, RZ ;  /* 0x0000000269427210 */ /* 0x080fe40007fde0ff */
[-C--:B------:R-:W-:Y:S02]  /*ad50*/  IADD3 R68, P5, R107, R2.reuse, RZ ;  /* 0x000000026b447210 */ /* 0x080fe40007fbe0ff */
[----:B------:R-:W-:Y:S02]  /*ad60*/  IADD3 R70, P4, R109, R2, RZ ;  /* 0x000000026d467210 */ /* 0x000fe40007f9e0ff */
[-C--:B------:R-:W-:Y:S02]  /*ad70*/  LEA.HI.X.SX32 R67, R67, R3.reuse, 0x1, P6 ;  /* 0x0000000343437211 */ /* 0x080fe400030f0eff */
[-C--:B------:R-:W-:Y:S02]  /*ad80*/  LEA.HI.X.SX32 R69, R69, R3.reuse, 0x1, P5 ;  /* 0x0000000345457211 */ /* 0x080fe400028f0eff */
        /* <DEDUP_REMOVED lines=10> */
[----:B------:R-:W-:Y:S02]  /*ae30*/  PRMT R87, R4, 0x7632, R87 ;  /* 0x0000763204577816 */ /* 0x000fe40000000057 */
[-C--:B------:R-:W-:Y:S02]  /*ae40*/  LEA.HI.X.SX32 R79, R79, R3.reuse, 0x1, P6 ;  /* 0x000000034f4f7211 */ /* 0x080fe400030f0eff */
[-C--:B------:R-:W-:Y:S01]  /*ae50*/  LEA.HI.X.SX32 R81, R81, R3.reuse, 0x1, P5 ;  /* 0x0000000351517211 */ /* 0x080fe200028f0eff */
[----:B------:R0:W-:Y:S01]  /*ae60*/  STG.E.U16 [R20.64], R87 ;  /* 0x0000005714007986 */ /* 0x0001e2000c10150a */
[----:B------:R-:W-:-:S02]  /*ae70*/  LEA.HI.X.SX32 R83, R83, R3, 0x1, P4 ;  /* 0x0000000353537211 */ /* 0x000fc400020f0eff */
[----:B-1----:R-:W-:Y:S01]  /*ae80*/  PRMT R3, R8, 0x7632, R3 ;  /* 0x0000763208037816 */ /* 0x002fe20000000003 */
[----:B------:R1:W-:Y:S01]  /*ae90*/  STG.E.U16 [R22.64], R8 ;  /* 0x0000000816007986 */ /* 0x0003e2000c10150a */
[----:B------:R-:W-:Y:S02]  /*aea0*/  PRMT R2, R9, 0x7632, R2 ;  /* 0x0000763209027816 */ /* 0x000fe40000000002 */
[----:B--2---:R-:W-:Y:S01]  /*aeb0*/  PRMT R4, R17, 0x7632, R4 ;  /* 0x0000763211047816 */ /* 0x004fe20000000004 */
[----:B------:R2:W-:Y:S01]  /*aec0*/  STG.E.U16 [R24.64], R3 ;  /* 0x0000000318007986 */ /* 0x0005e2000c10150a */
[----:B------:R-:W-:Y:S02]  /*aed0*/  FSEL R84, R84, -INF , P2 ;  /* 0xff80000054547808 */ /* 0x000fe40001000000 */
[----:B------:R-:W-:Y:S01]  /*aee0*/  FSEL R85, R85, -INF , P1 ;  /* 0xff80000055557808 */ /* 0x000fe20000800000 */
[----:B------:R3:W-:Y:S01]  /*aef0*/  STG.E.U16 [R26.64], R12 ;  /* 0x0000000c1a007986 */ /* 0x0007e2000c10150a */
[----:B0-----:R-:W-:Y:S01]  /*af00*/  PRMT R21, R12, 0x7632, R21 ;  /* 0x000076320c157816 */ /* 0x001fe20000000015 */
[----:B------:R-:W-:Y:S01]  /*af10*/  FFMA R41, R84, 0.69314718246459960938, R97 ;  /* 0x3f31721854297823 */ /* 0x000fe20000000061 */
[----:B------:R-:W-:Y:S01]  /*af20*/  FSEL R86, R86, -INF , P0 ;  /* 0xff80000056567808 */ /* 0x000fe20000000000 */
[----:B------:R-:W-:Y:S01]  /*af30*/  FFMA R98, R85, 0.69314718246459960938, R98 ;  /* 0x3f31721855627823 */ /* 0x000fe20000000062 */
[----:B-1----:R-:W-:Y:S01]  /*af40*/  PRMT R23, R16, 0x7632, R23 ;  /* 0x0000763210177816 */ /* 0x002fe20000000017 */
[----:B------:R0:W-:Y:S01]  /*af50*/  STG.E.U16 [R28.64], R21 ;  /* 0x000000151c007986 */ /* 0x0001e2000c10150a */
[----:B------:R-:W-:Y:S01]  /*af60*/  PRMT R8, R19, 0x7632, R8 ;  /* 0x0000763213087816 */ /* 0x000fe20000000008 */
[----:B------:R-:W-:Y:S01]  /*af70*/  FFMA R99, R86, 0.69314718246459960938, R99 ;  /* 0x3f31721856637823 */ /* 0x000fe20000000063 */
[----:B--2---:R-:W-:Y:S01]  /*af80*/  PRMT R25, R5, 0x7632, R25 ;  /* 0x0000763205197816 */ /* 0x004fe20000000019 */
[----:B------:R1:W-:Y:S01]  /*af90*/  STG.E.U16 [R30.64], R16 ;  /* 0x000000101e007986 */ /* 0x0003e2000c10150a */
[----:B------:R-:W-:-:S02]  /*afa0*/  PRMT R3, R13, 0x7632, R3 ;  /* 0x000076320d037816 */ /* 0x000fc40000000003 */
[----:B---3--:R-:W-:Y:S01]  /*afb0*/  PRMT R27, R6, 0x7632, R27 ;  /* 0x00007632061b7816 */ /* 0x008fe2000000001b */
[----:B------:R2:W-:Y:S04]  /*afc0*/  STG.E.U16 [R32.64], R23 ;  /* 0x0000001720007986 */ /* 0x0005e8000c10150a */
[----:B------:R3:W-:Y:S01]  /*afd0*/  STG.E.U16 [R34.64], R5 ;  /* 0x0000000522007986 */ /* 0x0007e2000c10150a */
[----:B0-----:R-:W-:-:S03]  /*afe0*/  PRMT R29, R10, 0x7632, R29 ;  /* 0x000076320a1d7816 */ /* 0x001fc6000000001d */
[----:B------:R0:W-:Y:S01]  /*aff0*/  STG.E.U16 [R36.64], R25 ;  /* 0x0000001924007986 */ /* 0x0001e2000c10150a */
[----:B-1----:R-:W-:-:S03]  /*b000*/  PRMT R31, R14, 0x7632, R31 ;  /* 0x000076320e1f7816 */ /* 0x002fc6000000001f */
[----:B------:R1:W-:Y:S01]  /*b010*/  STG.E.U16 [R38.64], R9 ;  /* 0x0000000926007986 */ /* 0x0003e2000c10150a */
[----:B--2---:R-:W-:-:S03]  /*b020*/  PRMT R33, R18, 0x7632, R33 ;  /* 0x0000763212217816 */ /* 0x004fc60000000021 */
[----:B------:R2:W-:Y:S01]  /*b030*/  STG.E.U16 [R42.64], R2 ;  /* 0x000000022a007986 */ /* 0x0005e2000c10150a */
[----:B---3--:R-:W-:Y:S01]  /*b040*/  PRMT R35, R7, 0x7632, R35 ;  /* 0x0000763207237816 */ /* 0x008fe20000000023 */
[----:B------:R-:W-:Y:S02]  /*b050*/  IMAD.HI R5, R88, 0x4, RZ ;  /* 0x0000000458057827 */ /* 0x000fe400078e02ff */
[----:B------:R-:W-:Y:S01]  /*b060*/  STG.E.U16 [R44.64], R13 ;  /* 0x0000000d2c007986 */ /* 0x000fe2000c10150a */
[----:B0-----:R-:W-:-:S03]  /*b070*/  PRMT R37, R11, 0x7632, R37 ;  /* 0x000076320b257816 */ /* 0x001fc60000000025 */
[----:B------:R0:W-:Y:S01]  /*b080*/  STG.E.U16 [R46.64], R3 ;  /* 0x000000032e007986 */ /* 0x0001e2000c10150a */
[----:B-1----:R-:W-:-:S03]  /*b090*/  PRMT R39, R15, 0x7632, R39 ;  /* 0x000076320f277816 */ /* 0x002fc60000000027 */
[----:B------:R-:W-:Y:S01]  /*b0a0*/  STG.E.U16 [R48.64], R17 ;  /* 0x0000001130007986 */ /* 0x000fe2000c10150a */
[----:B--2---:R-:W-:-:S03]  /*b0b0*/  IMAD R2, R90, c[0x0][0x1cc], RZ ;  /* 0x000073005a027a24 */ /* 0x004fc600078e02ff */
[----:B------:R1:W-:Y:S04]  /*b0c0*/  STG.E.U16 [R50.64], R4 ;  /* 0x0000000432007986 */ /* 0x0003e8000c10150a */
[----:B------:R2:W-:Y:S01]  /*b0d0*/  STG.E.U16 [R52.64], R6 ;  /* 0x0000000634007986 */ /* 0x0005e2000c10150a */
[----:B0-----:R-:W-:-:S03]  /*b0e0*/  IMAD.SHL.U32 R3, R2, 0x4, RZ ;  /* 0x0000000402037824 */ /* 0x001fc600078e00ff */
[----:B------:R-:W-:Y:S04]  /*b0f0*/  STG.E.U16 [R54.64], R27 ;  /* 0x0000001b36007986 */ /* 0x000fe8000c10150a */
[----:B------:R-:W-:Y:S01]  /*b100*/  STG.E.U16 [R56.64], R10 ;  /* 0x0000000a38007986 */ /* 0x000fe2000c10150a */
[----:B-1----:R-:W-:-:S03]  /*b110*/  IMAD.HI R4, R2, 0x4, RZ ;  /* 0x0000000402047827 */ /* 0x002fc600078e02ff */
[----:B------:R-:W-:Y:S01]  /*b120*/  STG.E.U16 [R58.64], R29 ;  /* 0x0000001d3a007986 */ /* 0x000fe2000c10150a */
[----:B--2---:R-:W-:-:S03]  /*b130*/  SHF.L.U32 R6, R88, 0x2, RZ ;  /* 0x0000000258067819 */ /* 0x004fc600000006ff */
[----:B------:R-:W-:Y:S01]  /*b140*/  STG.E.U16 [R60.64], R14 ;  /* 0x0000000e3c007986 */ /* 0x000fe2000c10150a */
[----:B------:R-:W-:-:S03]  /*b150*/  IADD3 R2, P0, P1, R6, c[0x0][0x180], R3 ;  /* 0x0000600006027a10 */ /* 0x000fc6000791e003 */
[----:B------:R-:W-:Y:S01]  /*b160*/  STG.E.U16 [R62.64], R31 ;  /* 0x0000001f3e007986 */ /* 0x000fe2000c10150a */
[----:B------:R-:W-:-:S03]  /*b170*/  IADD3.X R3, R5, c[0x0][0x184], R4, P0, P1 ;  /* 0x0000610005037a10 */ /* 0x000fc600007e2404 */
[----:B------:R-:W-:Y:S04]  /*b180*/  STG.E.U16 [R64.64], R18 ;  /* 0x0000001240007986 */ /* 0x000fe8000c10150a */
[----:B------:R-:W-:Y:S04]  /*b190*/  STG.E.U16 [R66.64], R33 ;  /* 0x0000002142007986 */ /* 0x000fe8000c10150a */
[----:B------:R0:W-:Y:S04]  /*b1a0*/  STG.E.U16 [R68.64], R7 ;  /* 0x0000000744007986 */ /* 0x0001e8000c10150a */
[----:B------:R-:W-:Y:S04]  /*b1b0*/  STG.E.U16 [R70.64], R35 ;  /* 0x0000002346007986 */ /* 0x000fe8000c10150a */
[----:B------:R-:W-:Y:S04]  /*b1c0*/  STG.E.U16 [R72.64], R11 ;  /* 0x0000000b48007986 */ /* 0x000fe8000c10150a */
[----:B------:R-:W-:Y:S01]  /*b1d0*/  STG.E.U16 [R74.64], R37 ;  /* 0x000000254a007986 */ /* 0x000fe2000c10150a */
[----:B0-----:R-:W-:-:S03]  /*b1e0*/  LOP3.LUT R7, R92, 0xf8, RZ, 0xc0, !PT ;  /* 0x000000f85c077812 */ /* 0x001fc600078ec0ff */
[----:B------:R-:W-:Y:S04]  /*b1f0*/  STG.E.U16 [R76.64], R15 ;  /* 0x0000000f4c007986 */ /* 0x000fe8000c10150a */
[----:B------:R-:W-:Y:S04]  /*b200*/  STG.E.U16 [R78.64], R39 ;  /* 0x000000274e007986 */ /* 0x000fe8000c10150a */
[----:B------:R-:W-:Y:S04]  /*b210*/  STG.E.U16 [R80.64], R19 ;  /* 0x0000001350007986 */ /* 0x000fe8000c10150a */
[----:B------:R-:W-:Y:S04]  /*b220*/  STG.E.U16 [R82.64], R8 ;  /* 0x0000000852007986 */ /* 0x000fe8000c10150a */
[----:B------:R-:W-:Y:S06]  /*b230*/  BAR.SYNC.DEFER_BLOCKING 0x0 ;  /* 0x0000000000007b1d */ /* 0x000fec0000010000 */
[----:B------:R-:W-:Y:S04]  /*b240*/  STS.64 [R7], R40 ;  /* 0x0000002807007388 */ /* 0x000fe80000000a00 */
[----:B------:R-:W-:Y:S04]  /*b250*/  STS.64 [R7+0x100], R98 ;  /* 0x0001006207007388 */ /* 0x000fe80000000a00 */
[----:B------:R-:W-:Y:S06]  /*b260*/  BAR.SYNC.DEFER_BLOCKING 0x0 ;  /* 0x0000000000007b1d */ /* 0x000fec0000010000 */
[----:B------:R-:W0:Y:S04]  /*b270*/  LDS R9, [R0] ;  /* 0x0000000000097984 */ /* 0x000e280000000800 */
[----:B0-----:R-:W-:Y:S01]  /*b280*/  STG.E [R2.64], R9 ;  /* 0x0000000902007986 */ /* 0x001fe2000c10190a */
[----:B------:R-:W-:Y:S05]  /*b290*/  EXIT ;  /* 0x000000000000794d */ /* 0x000fea0003800000 */
.L_x_2:
[----:B------:R-:W-:-:S00]  /*b2a0*/  BRA `(.L_x_2) ;  /* 0xfffffff000007947 */ /* 0x000fc0000383ffff */
[----:B------:R-:W-:-:S00]  /*b2b0*/  NOP ;  /* 0x0000000000007918 */ /* 0x000fc00000000000 */
        /* <DEDUP_REMOVED lines=12> */
.L_x_3:


//--------------------- .nv.global.init           --------------------------
	.section	.nv.global.init,"aw",@progbits
.nv.global.init:
	.type		_$_str,@object
	.size		_$_str,(.L_0 - _$_str)
_$_str:
        /*0000*/ 	.byte	0x5f, 0x5f, 0x43, 0x55, 0x44, 0x41, 0x5f, 0x46, 0x54, 0x5a, 0x00
.L_0:


//--------------------- .nv.shared.attn_fwd       --------------------------
	.section	.nv.shared.attn_fwd,"aw",@nobits
	.sectionflags	@""
	.align	16
